//
// Generated by NVIDIA NVVM Compiler
//
// Compiler Build ID: CL-36424714
// Cuda compilation tools, release 13.0, V13.0.88
// Based on NVVM 20.0.0
//

.version 9.0
.target sm_100
.address_size 64

	// .globl	_Z18brute_force_kerneljxii
.global .align 4 .u32 d_found;
.global .align 1 .b8 d_found_password[9];

.visible .entry _Z18brute_force_kerneljxii(
	.param .u32 _Z18brute_force_kerneljxii_param_0,
	.param .u64 _Z18brute_force_kerneljxii_param_1,
	.param .u32 _Z18brute_force_kerneljxii_param_2,
	.param .u32 _Z18brute_force_kerneljxii_param_3
)
{
	.local .align 1 .b8 	__local_depot0[9];
	.reg .b64 	%SP;
	.reg .b64 	%SPL;
	.reg .pred 	%p<32>;
	.reg .b16 	%rs<45>;
	.reg .b32 	%r<285>;
	.reg .b64 	%rd<97>;

	mov.u64 	%SPL, __local_depot0;
	ld.param.u32 	%r55, [_Z18brute_force_kerneljxii_param_0];
	ld.param.u64 	%rd22, [_Z18brute_force_kerneljxii_param_1];
	ld.param.u32 	%r56, [_Z18brute_force_kerneljxii_param_2];
	ld.param.u32 	%r57, [_Z18brute_force_kerneljxii_param_3];
	add.u64 	%rd1, %SPL, 0;
	mov.u32 	%r58, %ctaid.x;
	mov.u32 	%r59, %ntid.x;
	mul.wide.u32 	%rd24, %r58, %r59;
	mov.u32 	%r60, %tid.x;
	cvt.u64.u32 	%rd25, %r60;
	add.s64 	%rd92, %rd24, %rd25;
	setp.ge.s64 	%p1, %rd92, %rd22;
	ld.global.u32 	%r61, [d_found];
	setp.ne.s32 	%p2, %r61, 0;
	or.pred  	%p3, %p1, %p2;
	@%p3 bra 	$L__BB0_38;
	cvt.s64.s32 	%rd26, %r56;
	add.s64 	%rd27, %rd1, %rd26;
	mov.b16 	%rs1, 0;
	st.local.u8 	[%rd27], %rs1;
	setp.lt.s32 	%p4, %r56, 1;
	@%p4 bra 	$L__BB0_10;
	and.b32  	%r1, %r56, 3;
	setp.lt.u32 	%p5, %r56, 4;
	mov.u32 	%r277, %r56;
	@%p5 bra 	$L__BB0_5;
	and.b32  	%r2, %r56, 2147483644;
	mov.b32 	%r278, 0;
	mov.u32 	%r277, %r56;
$L__BB0_4:
	.pragma "nounroll";
	add.s32 	%r64, %r277, -1;
	mul.hi.u64 	%rd28, %rd92, 5675921253449092805;
	shr.u64 	%rd29, %rd28, 3;
	mul.lo.s64 	%rd30, %rd29, 26;
	sub.s64 	%rd31, %rd92, %rd30;
	cvt.u16.u64 	%rs2, %rd31;
	add.s16 	%rs3, %rs2, 65;
	cvt.u64.u32 	%rd32, %r64;
	add.s64 	%rd33, %rd1, %rd32;
	st.local.u8 	[%rd33], %rs3;
	add.s32 	%r65, %r277, -2;
	mul.hi.u64 	%rd34, %rd29, 709490156681136601;
	mul.lo.s64 	%rd35, %rd34, 26;
	sub.s64 	%rd36, %rd29, %rd35;
	cvt.u16.u64 	%rs4, %rd36;
	add.s16 	%rs5, %rs4, 65;
	cvt.u64.u32 	%rd37, %r65;
	add.s64 	%rd38, %rd1, %rd37;
	st.local.u8 	[%rd38], %rs5;
	shr.u64 	%rd39, %rd92, 2;
	mul.hi.u64 	%rd40, %rd39, 1746437308753567017;
	shr.u64 	%rd41, %rd40, 4;
	add.s32 	%r66, %r277, -3;
	mul.hi.u64 	%rd42, %rd41, 709490156681136601;
	mul.lo.s64 	%rd43, %rd42, 26;
	sub.s64 	%rd44, %rd41, %rd43;
	cvt.u16.u64 	%rs6, %rd44;
	add.s16 	%rs7, %rs6, 65;
	cvt.u64.u32 	%rd45, %r66;
	add.s64 	%rd46, %rd1, %rd45;
	st.local.u8 	[%rd46], %rs7;
	mul.hi.u64 	%rd47, %rd92, -1251053649059045603;
	shr.u64 	%rd48, %rd47, 14;
	add.s32 	%r277, %r277, -4;
	cvt.u32.u64 	%r67, %rd48;
	mul.hi.u32 	%r68, %r67, 1321528399;
	shr.u32 	%r69, %r68, 3;
	mul.lo.s32 	%r70, %r69, 26;
	sub.s32 	%r71, %r67, %r70;
	cvt.u16.u32 	%rs8, %r71;
	add.s16 	%rs9, %rs8, 65;
	cvt.u64.u32 	%rd49, %r277;
	add.s64 	%rd50, %rd1, %rd49;
	st.local.u8 	[%rd50], %rs9;
	mul.hi.u64 	%rd51, %rd92, -7864780735463086377;
	shr.u64 	%rd92, %rd51, 18;
	add.s32 	%r278, %r278, 4;
	setp.eq.s32 	%p6, %r278, %r2;
	@%p6 bra 	$L__BB0_5;
	bra.uni 	$L__BB0_4;
$L__BB0_5:
	setp.eq.s32 	%p7, %r1, 0;
	@%p7 bra 	$L__BB0_10;
	setp.eq.s32 	%p8, %r1, 1;
	@%p8 bra 	$L__BB0_8;
	add.s32 	%r72, %r277, -1;
	mul.hi.u64 	%rd52, %rd92, 5675921253449092805;
	shr.u64 	%rd53, %rd52, 3;
	mul.lo.s64 	%rd54, %rd53, 26;
	sub.s64 	%rd55, %rd92, %rd54;
	cvt.u16.u64 	%rs10, %rd55;
	add.s16 	%rs11, %rs10, 65;
	cvt.u64.u32 	%rd56, %r72;
	add.s64 	%rd57, %rd1, %rd56;
	st.local.u8 	[%rd57], %rs11;
	add.s32 	%r277, %r277, -2;
	mul.hi.u64 	%rd58, %rd53, 709490156681136601;
	mul.lo.s64 	%rd59, %rd58, 26;
	sub.s64 	%rd60, %rd53, %rd59;
	cvt.u16.u64 	%rs12, %rd60;
	add.s16 	%rs13, %rs12, 65;
	cvt.u64.u32 	%rd61, %r277;
	add.s64 	%rd62, %rd1, %rd61;
	st.local.u8 	[%rd62], %rs13;
	shr.u64 	%rd63, %rd92, 2;
	mul.hi.u64 	%rd64, %rd63, 1746437308753567017;
	shr.u64 	%rd92, %rd64, 4;
$L__BB0_8:
	and.b32  	%r73, %r56, 1;
	setp.eq.b32 	%p9, %r73, 1;
	not.pred 	%p10, %p9;
	@%p10 bra 	$L__BB0_10;
	add.s32 	%r74, %r277, -1;
	mul.hi.u64 	%rd65, %rd92, 5675921253449092805;
	shr.u64 	%rd66, %rd65, 3;
	mul.lo.s64 	%rd67, %rd66, 26;
	sub.s64 	%rd68, %rd92, %rd67;
	cvt.u16.u64 	%rs14, %rd68;
	add.s16 	%rs15, %rs14, 65;
	cvt.u64.u32 	%rd69, %r74;
	add.s64 	%rd70, %rd1, %rd69;
	st.local.u8 	[%rd70], %rs15;
$L__BB0_10:
	mov.b32 	%r276, 5381;
	min.s32 	%r76, %r57, %r56;
	setp.lt.s32 	%p11, %r76, 1;
	@%p11 bra 	$L__BB0_24;
	and.b32  	%r6, %r56, 7;
	add.s32 	%r7, %r6, -1;
	and.b32  	%r8, %r56, 3;
	and.b32  	%r9, %r56, 2147483640;
	and.b32  	%r10, %r56, 1;
	neg.s32 	%r11, %r9;
	add.s64 	%rd6, %rd1, 3;
	mov.b32 	%r276, 5381;
	mov.b32 	%r263, 0;
$L__BB0_12:
	setp.lt.u32 	%p12, %r56, 8;
	mov.b32 	%r271, 0;
	@%p12 bra 	$L__BB0_15;
	mov.u64 	%rd91, %rd6;
	mov.u32 	%r265, %r11;
$L__BB0_14:
	.pragma "nounroll";
	shl.b32 	%r81, %r276, 5;
	add.s32 	%r82, %r81, %r276;
	ld.local.s8 	%r83, [%rd91+-3];
	add.s32 	%r84, %r82, %r83;
	shr.u32 	%r85, %r84, 7;
	xor.b32  	%r86, %r85, %r84;
	shl.b32 	%r87, %r86, 3;
	add.s32 	%r88, %r87, %r86;
	shr.u32 	%r89, %r88, 17;
	xor.b32  	%r90, %r89, %r88;
	shl.b32 	%r91, %r90, 6;
	shl.b32 	%r92, %r90, 10;
	add.s32 	%r93, %r92, %r91;
	add.s32 	%r94, %r93, %r90;
	ld.local.s8 	%r95, [%rd91+-2];
	add.s32 	%r96, %r94, %r95;
	shr.u32 	%r97, %r96, 7;
	xor.b32  	%r98, %r97, %r96;
	shl.b32 	%r99, %r98, 3;
	add.s32 	%r100, %r99, %r98;
	shr.u32 	%r101, %r100, 17;
	xor.b32  	%r102, %r101, %r100;
	shl.b32 	%r103, %r102, 6;
	shl.b32 	%r104, %r102, 10;
	add.s32 	%r105, %r104, %r103;
	add.s32 	%r106, %r105, %r102;
	ld.local.s8 	%r107, [%rd91+-1];
	add.s32 	%r108, %r106, %r107;
	shr.u32 	%r109, %r108, 7;
	xor.b32  	%r110, %r109, %r108;
	shl.b32 	%r111, %r110, 3;
	add.s32 	%r112, %r111, %r110;
	shr.u32 	%r113, %r112, 17;
	xor.b32  	%r114, %r113, %r112;
	shl.b32 	%r115, %r114, 6;
	shl.b32 	%r116, %r114, 10;
	add.s32 	%r117, %r116, %r115;
	add.s32 	%r118, %r117, %r114;
	ld.local.s8 	%r119, [%rd91];
	add.s32 	%r120, %r118, %r119;
	shr.u32 	%r121, %r120, 7;
	xor.b32  	%r122, %r121, %r120;
	shl.b32 	%r123, %r122, 3;
	add.s32 	%r124, %r123, %r122;
	shr.u32 	%r125, %r124, 17;
	xor.b32  	%r126, %r125, %r124;
	shl.b32 	%r127, %r126, 6;
	shl.b32 	%r128, %r126, 10;
	add.s32 	%r129, %r128, %r127;
	add.s32 	%r130, %r129, %r126;
	ld.local.s8 	%r131, [%rd91+1];
	add.s32 	%r132, %r130, %r131;
	shr.u32 	%r133, %r132, 7;
	xor.b32  	%r134, %r133, %r132;
	shl.b32 	%r135, %r134, 3;
	add.s32 	%r136, %r135, %r134;
	shr.u32 	%r137, %r136, 17;
	xor.b32  	%r138, %r137, %r136;
	shl.b32 	%r139, %r138, 6;
	shl.b32 	%r140, %r138, 10;
	add.s32 	%r141, %r140, %r139;
	add.s32 	%r142, %r141, %r138;
	ld.local.s8 	%r143, [%rd91+2];
	add.s32 	%r144, %r142, %r143;
	shr.u32 	%r145, %r144, 7;
	xor.b32  	%r146, %r145, %r144;
	shl.b32 	%r147, %r146, 3;
	add.s32 	%r148, %r147, %r146;
	shr.u32 	%r149, %r148, 17;
	xor.b32  	%r150, %r149, %r148;
	shl.b32 	%r151, %r150, 6;
	shl.b32 	%r152, %r150, 10;
	add.s32 	%r153, %r152, %r151;
	add.s32 	%r154, %r153, %r150;
	ld.local.s8 	%r155, [%rd91+3];
	add.s32 	%r156, %r154, %r155;
	shr.u32 	%r157, %r156, 7;
	xor.b32  	%r158, %r157, %r156;
	shl.b32 	%r159, %r158, 3;
	add.s32 	%r160, %r159, %r158;
	shr.u32 	%r161, %r160, 17;
	xor.b32  	%r162, %r161, %r160;
	shl.b32 	%r163, %r162, 6;
	shl.b32 	%r164, %r162, 10;
	add.s32 	%r165, %r164, %r163;
	add.s32 	%r166, %r165, %r162;
	ld.local.s8 	%r167, [%rd91+4];
	add.s32 	%r168, %r166, %r167;
	shr.u32 	%r169, %r168, 7;
	xor.b32  	%r170, %r169, %r168;
	shl.b32 	%r171, %r170, 3;
	add.s32 	%r172, %r171, %r170;
	shr.u32 	%r173, %r172, 17;
	xor.b32  	%r174, %r173, %r172;
	shl.b32 	%r175, %r174, 5;
	add.s32 	%r276, %r175, %r174;
	add.s32 	%r265, %r265, 8;
	add.s64 	%rd91, %rd91, 8;
	setp.ne.s32 	%p13, %r265, 0;
	mov.u32 	%r271, %r9;
	@%p13 bra 	$L__BB0_14;
$L__BB0_15:
	setp.eq.s32 	%p14, %r6, 0;
	@%p14 bra 	$L__BB0_23;
	setp.lt.u32 	%p15, %r7, 3;
	@%p15 bra 	$L__BB0_18;
	shl.b32 	%r177, %r276, 5;
	add.s32 	%r178, %r177, %r276;
	cvt.u64.u32 	%rd71, %r271;
	add.s64 	%rd72, %rd1, %rd71;
	ld.local.s8 	%r179, [%rd72];
	add.s32 	%r180, %r178, %r179;
	shr.u32 	%r181, %r180, 7;
	xor.b32  	%r182, %r181, %r180;
	shl.b32 	%r183, %r182, 3;
	add.s32 	%r184, %r183, %r182;
	shr.u32 	%r185, %r184, 17;
	xor.b32  	%r186, %r185, %r184;
	shl.b32 	%r187, %r186, 6;
	shl.b32 	%r188, %r186, 10;
	add.s32 	%r189, %r188, %r187;
	add.s32 	%r190, %r189, %r186;
	ld.local.s8 	%r191, [%rd72+1];
	add.s32 	%r192, %r190, %r191;
	shr.u32 	%r193, %r192, 7;
	xor.b32  	%r194, %r193, %r192;
	shl.b32 	%r195, %r194, 3;
	add.s32 	%r196, %r195, %r194;
	shr.u32 	%r197, %r196, 17;
	xor.b32  	%r198, %r197, %r196;
	shl.b32 	%r199, %r198, 6;
	shl.b32 	%r200, %r198, 10;
	add.s32 	%r201, %r200, %r199;
	add.s32 	%r202, %r201, %r198;
	ld.local.s8 	%r203, [%rd72+2];
	add.s32 	%r204, %r202, %r203;
	shr.u32 	%r205, %r204, 7;
	xor.b32  	%r206, %r205, %r204;
	shl.b32 	%r207, %r206, 3;
	add.s32 	%r208, %r207, %r206;
	shr.u32 	%r209, %r208, 17;
	xor.b32  	%r210, %r209, %r208;
	shl.b32 	%r211, %r210, 6;
	shl.b32 	%r212, %r210, 10;
	add.s32 	%r213, %r212, %r211;
	add.s32 	%r214, %r213, %r210;
	ld.local.s8 	%r215, [%rd72+3];
	add.s32 	%r216, %r214, %r215;
	shr.u32 	%r217, %r216, 7;
	xor.b32  	%r218, %r217, %r216;
	shl.b32 	%r219, %r218, 3;
	add.s32 	%r220, %r219, %r218;
	shr.u32 	%r221, %r220, 17;
	xor.b32  	%r222, %r221, %r220;
	shl.b32 	%r223, %r222, 5;
	add.s32 	%r276, %r223, %r222;
	add.s32 	%r271, %r271, 4;
$L__BB0_18:
	setp.eq.s32 	%p16, %r8, 0;
	@%p16 bra 	$L__BB0_23;
	setp.eq.s32 	%p17, %r8, 1;
	@%p17 bra 	$L__BB0_21;
	shl.b32 	%r225, %r276, 5;
	add.s32 	%r226, %r225, %r276;
	cvt.u64.u32 	%rd73, %r271;
	add.s64 	%rd74, %rd1, %rd73;
	ld.local.s8 	%r227, [%rd74];
	add.s32 	%r228, %r226, %r227;
	shr.u32 	%r229, %r228, 7;
	xor.b32  	%r230, %r229, %r228;
	shl.b32 	%r231, %r230, 3;
	add.s32 	%r232, %r231, %r230;
	shr.u32 	%r233, %r232, 17;
	xor.b32  	%r234, %r233, %r232;
	shl.b32 	%r235, %r234, 6;
	shl.b32 	%r236, %r234, 10;
	add.s32 	%r237, %r236, %r235;
	add.s32 	%r238, %r237, %r234;
	ld.local.s8 	%r239, [%rd74+1];
	add.s32 	%r240, %r238, %r239;
	shr.u32 	%r241, %r240, 7;
	xor.b32  	%r242, %r241, %r240;
	shl.b32 	%r243, %r242, 3;
	add.s32 	%r244, %r243, %r242;
	shr.u32 	%r245, %r244, 17;
	xor.b32  	%r246, %r245, %r244;
	shl.b32 	%r247, %r246, 5;
	add.s32 	%r276, %r247, %r246;
	add.s32 	%r271, %r271, 2;
$L__BB0_21:
	setp.eq.s32 	%p18, %r10, 0;
	@%p18 bra 	$L__BB0_23;
	shl.b32 	%r248, %r276, 5;
	add.s32 	%r249, %r248, %r276;
	cvt.u64.u32 	%rd75, %r271;
	add.s64 	%rd76, %rd1, %rd75;
	ld.local.s8 	%r250, [%rd76];
	add.s32 	%r251, %r249, %r250;
	shr.u32 	%r252, %r251, 7;
	xor.b32  	%r253, %r252, %r251;
	shl.b32 	%r254, %r253, 3;
	add.s32 	%r255, %r254, %r253;
	shr.u32 	%r256, %r255, 17;
	xor.b32  	%r257, %r256, %r255;
	shl.b32 	%r258, %r257, 5;
	add.s32 	%r276, %r258, %r257;
$L__BB0_23:
	add.s32 	%r263, %r263, 1;
	setp.eq.s32 	%p19, %r263, %r57;
	@%p19 bra 	$L__BB0_24;
	bra.uni 	$L__BB0_12;
$L__BB0_24:
	setp.ne.s32 	%p20, %r276, %r55;
	@%p20 bra 	$L__BB0_38;
	atom.relaxed.global.cas.b32 	%r259, [d_found], 0, 1;
	setp.ne.s32 	%p21, %r259, 0;
	setp.lt.s32 	%p22, %r56, 0;
	or.pred  	%p23, %p22, %p21;
	@%p23 bra 	$L__BB0_38;
	add.s32 	%r39, %r56, 1;
	and.b32  	%r40, %r39, 15;
	setp.lt.u32 	%p24, %r56, 15;
	mov.b32 	%r282, 0;
	@%p24 bra 	$L__BB0_29;
	and.b32  	%r282, %r39, -16;
	neg.s32 	%r280, %r282;
	mov.u64 	%rd78, d_found_password;
	add.s64 	%rd93, %rd78, 7;
	add.s64 	%rd94, %rd1, 7;
$L__BB0_28:
	.pragma "nounroll";
	ld.local.u8 	%rs16, [%rd94+-7];
	st.global.u8 	[%rd93+-7], %rs16;
	ld.local.u8 	%rs17, [%rd94+-6];
	st.global.u8 	[%rd93+-6], %rs17;
	ld.local.u8 	%rs18, [%rd94+-5];
	st.global.u8 	[%rd93+-5], %rs18;
	ld.local.u8 	%rs19, [%rd94+-4];
	st.global.u8 	[%rd93+-4], %rs19;
	ld.local.u8 	%rs20, [%rd94+-3];
	st.global.u8 	[%rd93+-3], %rs20;
	ld.local.u8 	%rs21, [%rd94+-2];
	st.global.u8 	[%rd93+-2], %rs21;
	ld.local.u8 	%rs22, [%rd94+-1];
	st.global.u8 	[%rd93+-1], %rs22;
	ld.local.u8 	%rs23, [%rd94];
	st.global.u8 	[%rd93], %rs23;
	ld.local.u8 	%rs24, [%rd94+1];
	st.global.u8 	[%rd93+1], %rs24;
	ld.local.u8 	%rs25, [%rd94+2];
	st.global.u8 	[%rd93+2], %rs25;
	ld.local.u8 	%rs26, [%rd94+3];
	st.global.u8 	[%rd93+3], %rs26;
	ld.local.u8 	%rs27, [%rd94+4];
	st.global.u8 	[%rd93+4], %rs27;
	ld.local.u8 	%rs28, [%rd94+5];
	st.global.u8 	[%rd93+5], %rs28;
	ld.local.u8 	%rs29, [%rd94+6];
	st.global.u8 	[%rd93+6], %rs29;
	ld.local.u8 	%rs30, [%rd94+7];
	st.global.u8 	[%rd93+7], %rs30;
	ld.local.u8 	%rs31, [%rd94+8];
	st.global.u8 	[%rd93+8], %rs31;
	add.s32 	%r280, %r280, 16;
	add.s64 	%rd94, %rd94, 16;
	add.s64 	%rd93, %rd93, 16;
	setp.ne.s32 	%p25, %r280, 0;
	@%p25 bra 	$L__BB0_28;
$L__BB0_29:
	setp.eq.s32 	%p26, %r40, 0;
	@%p26 bra 	$L__BB0_38;
	and.b32  	%r46, %r39, 7;
	setp.lt.u32 	%p27, %r40, 8;
	@%p27 bra 	$L__BB0_32;
	cvt.u64.u32 	%rd79, %r282;
	add.s64 	%rd80, %rd1, %rd79;
	ld.local.u8 	%rs32, [%rd80];
	mov.u64 	%rd81, d_found_password;
	add.s64 	%rd82, %rd81, %rd79;
	st.global.u8 	[%rd82], %rs32;
	ld.local.u8 	%rs33, [%rd80+1];
	st.global.u8 	[%rd82+1], %rs33;
	ld.local.u8 	%rs34, [%rd80+2];
	st.global.u8 	[%rd82+2], %rs34;
	ld.local.u8 	%rs35, [%rd80+3];
	st.global.u8 	[%rd82+3], %rs35;
	ld.local.u8 	%rs36, [%rd80+4];
	st.global.u8 	[%rd82+4], %rs36;
	ld.local.u8 	%rs37, [%rd80+5];
	st.global.u8 	[%rd82+5], %rs37;
	ld.local.u8 	%rs38, [%rd80+6];
	st.global.u8 	[%rd82+6], %rs38;
	ld.local.u8 	%rs39, [%rd80+7];
	st.global.u8 	[%rd82+7], %rs39;
	add.s32 	%r282, %r282, 8;
$L__BB0_32:
	setp.eq.s32 	%p28, %r46, 0;
	@%p28 bra 	$L__BB0_38;
	and.b32  	%r49, %r39, 3;
	setp.lt.u32 	%p29, %r46, 4;
	@%p29 bra 	$L__BB0_35;
	cvt.u64.u32 	%rd83, %r282;
	add.s64 	%rd84, %rd1, %rd83;
	ld.local.u8 	%rs40, [%rd84];
	mov.u64 	%rd85, d_found_password;
	add.s64 	%rd86, %rd85, %rd83;
	st.global.u8 	[%rd86], %rs40;
	ld.local.u8 	%rs41, [%rd84+1];
	st.global.u8 	[%rd86+1], %rs41;
	ld.local.u8 	%rs42, [%rd84+2];
	st.global.u8 	[%rd86+2], %rs42;
	ld.local.u8 	%rs43, [%rd84+3];
	st.global.u8 	[%rd86+3], %rs43;
	add.s32 	%r282, %r282, 4;
$L__BB0_35:
	setp.eq.s32 	%p30, %r49, 0;
	@%p30 bra 	$L__BB0_38;
	cvt.u64.u32 	%rd87, %r282;
	mov.u64 	%rd88, d_found_password;
	add.s64 	%rd96, %rd88, %rd87;
	add.s64 	%rd95, %rd1, %rd87;
	neg.s32 	%r284, %r49;
$L__BB0_37:
	.pragma "nounroll";
	ld.local.u8 	%rs44, [%rd95];
	st.global.u8 	[%rd96], %rs44;
	add.s64 	%rd96, %rd96, 1;
	add.s64 	%rd95, %rd95, 1;
	add.s32 	%r284, %r284, 1;
	setp.ne.s32 	%p31, %r284, 0;
	@%p31 bra 	$L__BB0_37;
$L__BB0_38:
	ret;

}


// ===== COMPILED SASS (sm_100) =====

	.target	sm_100

	.elftype	@"ET_EXEC"


//--------------------- .note.nv.tkinfo           --------------------------
	.section	.note.nv.tkinfo,"",@"SHT_NOTE"
	.sectionflags	@"SHF_NOTE_NV_TKINFO"
	.tkinfo
        /*0018*/ 	.word	0x00000002
        /*0030*/ 	.string	""
        /*0030*/ 	.string	"ptxas"
        /*0030*/ 	.string	"Cuda compilation tools, release 13.0, V13.0.88"
        /*0030*/ 	.string	"Build cuda_13.0.r13.0/compiler.36424714_0"
        /*0030*/ 	.string	"-arch sm_100 -m 64 "



//--------------------- .note.nv.cuinfo           --------------------------
	.section	.note.nv.cuinfo,"",@"SHT_NOTE"
	.sectionflags	@"SHF_NOTE_NV_CUINFO"
        /*0018*/ 	.short	0x0002
        /*001a*/ 	.short	0x0064
        /*001c*/ 	.short	0x0082
	.zero		2


//--------------------- .nv.info                  --------------------------
	.section	.nv.info,"",@"SHT_CUDA_INFO"
	.align	4


	//----- nvinfo : EIATTR_REGCOUNT
	.align		4
        /*0000*/ 	.byte	0x04, 0x2f
        /*0002*/ 	.short	(.L_3 - .L_2)
	.align		4
.L_2:
        /*0004*/ 	.word	index@(_Z18brute_force_kerneljxii)
        /*0008*/ 	.word	0x00000020


	//----- nvinfo : EIATTR_FRAME_SIZE
	.align		4
.L_3:
        /*000c*/ 	.byte	0x04, 0x11
        /*000e*/ 	.short	(.L_5 - .L_4)
	.align		4
.L_4:
        /*0010*/ 	.word	index@(_Z18brute_force_kerneljxii)
        /*0014*/ 	.word	0x00000010


	//----- nvinfo : EIATTR_MIN_STACK_SIZE
	.align		4
.L_5:
        /*0018*/ 	.byte	0x04, 0x12
        /*001a*/ 	.short	(.L_7 - .L_6)
	.align		4
.L_6:
        /*001c*/ 	.word	index@(_Z18brute_force_kerneljxii)
        /*0020*/ 	.word	0x00000010
.L_7:


//--------------------- .nv.compat                --------------------------
	.section	.nv.compat,"",@"SHT_CUDA_COMPAT_INFO"
	.align	4
        /*0000*/ 	.byte	0x02, 0x09, 0x00, 0x00, 0x02, 0x02, 0x01, 0x00, 0x02, 0x05, 0x05, 0x00, 0x03, 0x07, 0x01, 0x01
        /*0010*/ 	.byte	0x02, 0x03, 0x00, 0x00, 0x02, 0x06, 0x01, 0x00, 0x04, 0x0b, 0x08, 0x00, 0x09, 0x00, 0x00, 0x00
        /*0020*/ 	.byte	0x00, 0x00, 0x00, 0x00


//--------------------- .nv.info._Z18brute_force_kerneljxii --------------------------
	.section	.nv.info._Z18brute_force_kerneljxii,"",@"SHT_CUDA_INFO"
	.sectionflags	@""
	.align	4


	//----- nvinfo : EIATTR_CUDA_API_VERSION
	.align		4
        /*0000*/ 	.byte	0x04, 0x37
        /*0002*/ 	.short	(.L_9 - .L_8)
.L_8:
        /*0004*/ 	.word	0x00000082


	//----- nvinfo : EIATTR_KPARAM_INFO
	.align		4
.L_9:
        /*0008*/ 	.byte	0x04, 0x17
        /*000a*/ 	.short	(.L_11 - .L_10)
.L_10:
        /*000c*/ 	.word	0x00000000
        /*0010*/ 	.short	0x0003
        /*0012*/ 	.short	0x0014
        /*0014*/ 	.byte	0x00, 0xf0, 0x11, 0x00


	//----- nvinfo : EIATTR_KPARAM_INFO
	.align		4
.L_11:
        /*0018*/ 	.byte	0x04, 0x17
        /*001a*/ 	.short	(.L_13 - .L_12)
.L_12:
        /*001c*/ 	.word	0x00000000
        /*0020*/ 	.short	0x0002
        /*0022*/ 	.short	0x0010
        /*0024*/ 	.byte	0x00, 0xf0, 0x11, 0x00


	//----- nvinfo : EIATTR_KPARAM_INFO
	.align		4
.L_13:
        /*0028*/ 	.byte	0x04, 0x17
        /*002a*/ 	.short	(.L_15 - .L_14)
.L_14:
        /*002c*/ 	.word	0x00000000
        /*0030*/ 	.short	0x0001
        /*0032*/ 	.short	0x0008
        /*0034*/ 	.byte	0x00, 0xf0, 0x21, 0x00


	//----- nvinfo : EIATTR_KPARAM_INFO
	.align		4
.L_15:
        /*0038*/ 	.byte	0x04, 0x17
        /*003a*/ 	.short	(.L_17 - .L_16)
.L_16:
        /*003c*/ 	.word	0x00000000
        /*0040*/ 	.short	0x0000
        /*0042*/ 	.short	0x0000
        /*0044*/ 	.byte	0x00, 0xf0, 0x11, 0x00


	//----- nvinfo : EIATTR_SPARSE_MMA_MASK
	.align		4
.L_17:
        /*0048*/ 	.byte	0x03, 0x50
        /*004a*/ 	.short	0x0000


	//----- nvinfo : EIATTR_MAXREG_COUNT
	.align		4
        /*004c*/ 	.byte	0x03, 0x1b
        /*004e*/ 	.short	0x00ff


	//----- nvinfo : EIATTR_MERCURY_ISA_VERSION
	.align		4
        /*0050*/ 	.byte	0x03, 0x5f
        /*0052*/ 	.short	0x0101


	//----- nvinfo : EIATTR_VRC_CTA_INIT_COUNT
	.align		4
        /*0054*/ 	.byte	0x02, 0x4a
	.zero		1
	.zero		1


	//----- nvinfo : EIATTR_EXIT_INSTR_OFFSETS
	.align		4
        /*0058*/ 	.byte	0x04, 0x1c
        /*005a*/ 	.short	(.L_19 - .L_18)


	//   ....[0]....
.L_18:
        /*005c*/ 	.word	0x000000e0


	//   ....[1]....
        /*0060*/ 	.word	0x000014a0


	//   ....[2]....
        /*0064*/ 	.word	0x00001530


	//   ....[3]....
        /*0068*/ 	.word	0x000018a0


	//   ....[4]....
        /*006c*/ 	.word	0x00001a40


	//   ....[5]....
        /*0070*/ 	.word	0x00001b60


	//   ....[6]....
        /*0074*/ 	.word	0x00001c60


	//----- nvinfo : EIATTR_CBANK_PARAM_SIZE
	.align		4
.L_19:
        /*0078*/ 	.byte	0x03, 0x19
        /*007a*/ 	.short	0x0018


	//----- nvinfo : EIATTR_PARAM_CBANK
	.align		4
        /*007c*/ 	.byte	0x04, 0x0a
        /*007e*/ 	.short	(.L_21 - .L_20)
	.align		4
.L_20:
        /*0080*/ 	.word	index@(.nv.constant0._Z18brute_force_kerneljxii)
        /*0084*/ 	.short	0x0380
        /*0086*/ 	.short	0x0018


	//----- nvinfo : EIATTR_SW_WAR
	.align		4
.L_21:
        /*0088*/ 	.byte	0x04, 0x36
        /*008a*/ 	.short	(.L_23 - .L_22)
.L_22:
        /*008c*/ 	.word	0x00000008
.L_23:


//--------------------- .nv.callgraph             --------------------------
	.section	.nv.callgraph,"",@"SHT_CUDA_CALLGRAPH"
	.align	4
	.sectionentsize	8
	.align		4
        /*0000*/ 	.word	0x00000000
	.align		4
        /*0004*/ 	.word	0xffffffff
	.align		4
        /*0008*/ 	.word	0x00000000
	.align		4
        /*000c*/ 	.word	0xfffffffe
	.align		4
        /*0010*/ 	.word	0x00000000
	.align		4
        /*0014*/ 	.word	0xfffffffd
	.align		4
        /*0018*/ 	.word	0x00000000
	.align		4
        /*001c*/ 	.word	0xfffffffc


//--------------------- .nv.constant4             --------------------------
	.section	.nv.constant4,"a",@progbits
	.align	8
	.align		8
.nv.constant4:
        /*0000*/ 	.dword	d_found
	.align		8
        /*0008*/ 	.dword	d_found_password


//--------------------- .text._Z18brute_force_kerneljxii --------------------------
	.section	.text._Z18brute_force_kerneljxii,"ax",@progbits
	.align	128
        .global         _Z18brute_force_kerneljxii
        .type           _Z18brute_force_kerneljxii,@function
        .size           _Z18brute_force_kerneljxii,(.L_x_16 - _Z18brute_force_kerneljxii)
        .other          _Z18brute_force_kerneljxii,@"STO_CUDA_ENTRY STV_DEFAULT"
_Z18brute_force_kerneljxii:
.text._Z18brute_force_kerneljxii:
[----:B------:R-:W0:Y:S08]  /*0000*/  LDC R1, c[0x0][0x37c] ;  /* 0x0000df00ff017b82 */ /* 0x000e300000000800 */
[----:B------:R-:W1:Y:S01]  /*0010*/  LDC.64 R4, c[0x4][RZ] ;  /* 0x01000000ff047b82 */ /* 0x000e620000000a00 */
[----:B------:R-:W1:Y:S01]  /*0020*/  LDCU.64 UR6, c[0x0][0x358] ;  /* 0x00006b00ff0677ac */ /* 0x000e620008000a00 */
[----:B------:R-:W2:Y:S01]  /*0030*/  S2R R2, SR_TID.X ;  /* 0x0000000000027919 */ /* 0x000ea20000002100 */
[----:B0-----:R-:W-:Y:S01]  /*0040*/  VIADD R1, R1, 0xfffffff0 ;  /* 0xfffffff001017836 */ /* 0x001fe20000000000 */
[----:B------:R-:W0:Y:S01]  /*0050*/  LDCU.64 UR8, c[0x0][0x388] ;  /* 0x00007100ff0877ac */ /* 0x000e220008000a00 */
[----:B-1----:R-:W3:Y:S03]  /*0060*/  LDG.E R4, desc[UR6][R4.64] ;  /* 0x0000000604047981 */ /* 0x002ee6000c1e1900 */
[----:B------:R-:W2:Y:S01]  /*0070*/  S2UR UR4, SR_CTAID.X ;  /* 0x00000000000479c3 */ /* 0x000ea20000002500 */
[----:B------:R-:W-:-:S07]  /*0080*/  IMAD.MOV.U32 R3, RZ, RZ, RZ ;  /* 0x000000ffff037224 */ /* 0x000fce00078e00ff */
[----:B------:R-:W2:Y:S02]  /*0090*/  LDC R7, c[0x0][0x360] ;  /* 0x0000d800ff077b82 */ /* 0x000ea40000000800 */
[----:B--2---:R-:W-:-:S03]  /*00a0*/  IMAD.WIDE.U32 R2, R7, UR4, R2 ;  /* 0x0000000407027c25 */ /* 0x004fc6000f8e0002 */
[----:B0-----:R-:W-:Y:S02]  /*00b0*/  ISETP.GE.U32.AND P1, PT, R2, UR8, PT ;  /* 0x0000000802007c0c */ /* 0x001fe4000bf26070 */
[----:B---3--:R-:W-:-:S04]  /*00c0*/  ISETP.NE.AND P0, PT, R4, RZ, PT ;  /* 0x000000ff0400720c */ /* 0x008fc80003f05270 */
[----:B------:R-:W-:-:S13]  /*00d0*/  ISETP.GE.OR.EX P0, PT, R3, UR9, P0, P1 ;  /* 0x0000000903007c0c */ /* 0x000fda0008706710 */
[----:B------:R-:W-:Y:S05]  /*00e0*/  @P0 EXIT ;  /* 0x000000000000094d */ /* 0x000fea0003800000 */
[----:B------:R-:W0:Y:S02]  /*00f0*/  LDCU UR4, c[0x0][0x390] ;  /* 0x00007200ff0477ac */ /* 0x000e240008000800 */
[----:B0-----:R-:W-:-:S04]  /*0100*/  IMAD.U32 R0, RZ, RZ, UR4 ;  /* 0x00000004ff007e24 */ /* 0x001fc8000f8e00ff */
[----:B------:R-:W-:Y:S01]  /*0110*/  IMAD.IADD R4, R1, 0x1, R0 ;  /* 0x0000000101047824 */ /* 0x000fe200078e0200 */
[----:B------:R-:W-:-:S04]  /*0120*/  ISETP.GE.AND P0, PT, R0, 0x1, PT ;  /* 0x000000010000780c */ /* 0x000fc80003f06270 */
[----:B------:R0:W-:Y:S09]  /*0130*/  STL.U8 [R4], RZ ;  /* 0x000000ff04007387 */ /* 0x0001f20000100000 */
[----:B0-----:R-:W-:Y:S05]  /*0140*/  @!P0 BRA `(.L_x_0) ;  /* 0x00000008000c8947 */ /* 0x001fea0003800000 */
[----:B------:R-:W0:Y:S01]  /*0150*/  LDCU UR4, c[0x0][0x390] ;  /* 0x00007200ff0477ac */ /* 0x000e220008000800 */
[C---:B------:R-:W-:Y:S01]  /*0160*/  ISETP.GE.U32.AND P1, PT, R0.reuse, 0x4, PT ;  /* 0x000000040000780c */ /* 0x040fe20003f26070 */
[----:B------:R-:W-:Y:S01]  /*0170*/  IMAD.MOV.U32 R4, RZ, RZ, R2 ;  /* 0x000000ffff047224 */ /* 0x000fe200078e0002 */
[----:B------:R-:W-:-:S04]  /*0180*/  LOP3.LUT R16, R0, 0x3, RZ, 0xc0, !PT ;  /* 0x0000000300107812 */ /* 0x000fc800078ec0ff */
[----:B------:R-:W-:Y:S02]  /*0190*/  ISETP.NE.AND P0, PT, R16, RZ, PT ;  /* 0x000000ff1000720c */ /* 0x000fe40003f05270 */
[----:B0-----:R-:W-:-:S05]  /*01a0*/  MOV R2, UR4 ;  /* 0x0000000400027c02 */ /* 0x001fca0008000f00 */
[----:B------:R-:W-:Y:S06]  /*01b0*/  @!P1 BRA `(.L_x_1) ;  /* 0x0000000400209947 */ /* 0x000fec0003800000 */
[----:B------:R-:W-:Y:S01]  /*01c0*/  LOP3.LUT R17, R0, 0x7ffffffc, RZ, 0xc0, !PT ;  /* 0x7ffffffc00117812 */ /* 0x000fe200078ec0ff */
[----:B------:R-:W-:Y:S01]  /*01d0*/  IMAD.U32 R2, RZ, RZ, UR4 ;  /* 0x00000004ff027e24 */ /* 0x000fe2000f8e00ff */
[----:B------:R-:W-:-:S06]  /*01e0*/  UMOV UR4, URZ ;  /* 0x000000ff00047c82 */ /* 0x000fcc0008000000 */
.L_x_2:
[--C-:B------:R-:W-:Y:S01]  /*01f0*/  SHF.R.U32.HI R5, RZ, 0x2, R3.reuse ;  /* 0x00000002ff057819 */ /* 0x100fe20000011603 */
[----:B------:R-:W-:Y:S01]  /*0200*/  IMAD.WIDE.U32 R12, R3, -0x3b13b13b, RZ ;  /* 0xc4ec4ec5030c7825 */ /* 0x000fe200078e00ff */
[----:B------:R-:W-:Y:S01]  /*0210*/  SHF.R.U64 R21, R4, 0x2, R3 ;  /* 0x0000000204157819 */ /* 0x000fe20000001203 */
[----:B------:R-:W-:Y:S02]  /*0220*/  UIADD3 UR4, UPT, UPT, UR4, 0x4, URZ ;  /* 0x0000000404047890 */ /* 0x000fe4000fffe0ff */
[----:B------:R-:W-:-:S04]  /*0230*/  IMAD.WIDE.U32 R10, R5, -0x4d4122d7, RZ ;  /* 0xb2bedd29050a7825 */ /* 0x000fc800078e00ff */
[----:B------:R-:W-:-:S04]  /*0240*/  IMAD.WIDE.U32 R6, R4, -0x3b13b13b, RZ ;  /* 0xc4ec4ec504067825 */ /* 0x000fc800078e00ff */
[----:B------:R-:W-:-:S04]  /*0250*/  IMAD.WIDE.U32 R10, P2, R21, 0x183c977a, R10 ;  /* 0x183c977a150a7825 */ /* 0x000fc8000784000a */
[----:B------:R-:W-:-:S04]  /*0260*/  IMAD.WIDE.U32 R20, R21, -0x4d4122d7, RZ ;  /* 0xb2bedd2915147825 */ /* 0x000fc800078e00ff */
[----:B------:R-:W-:-:S04]  /*0270*/  IMAD.WIDE.U32 R12, P1, R4, 0x4ec4ec4e, R12 ;  /* 0x4ec4ec4e040c7825 */ /* 0x000fc8000782000c */
[----:B------:R-:W-:-:S04]  /*0280*/  IMAD.WIDE.U32 R18, R3, -0x5b1ee0e3, RZ ;  /* 0xa4e11f1d03127825 */ /* 0x000fc800078e00ff */
[----:B------:R-:W-:Y:S01]  /*0290*/  IMAD.X R15, RZ, RZ, RZ, P2 ;  /* 0x000000ffff0f7224 */ /* 0x000fe200010e06ff */
[----:B------:R-:W-:Y:S01]  /*02a0*/  IADD3 RZ, P2, PT, R21, R10, RZ ;  /* 0x0000000a15ff7210 */ /* 0x000fe20007f5e0ff */
[----:B------:R-:W-:Y:S01]  /*02b0*/  IMAD.X R9, RZ, RZ, RZ, P1 ;  /* 0x000000ffff097224 */ /* 0x000fe200008e06ff */
[----:B------:R-:W-:Y:S01]  /*02c0*/  IADD3 RZ, P1, PT, R7, R12, RZ ;  /* 0x0000000c07ff7210 */ /* 0x000fe20007f3e0ff */
[----:B------:R-:W-:Y:S02]  /*02d0*/  IMAD.MOV.U32 R14, RZ, RZ, R11 ;  /* 0x000000ffff0e7224 */ /* 0x000fe400078e000b */
[----:B------:R-:W-:-:S04]  /*02e0*/  IMAD.WIDE.U32 R6, P3, R4, -0x115ca2ab, R18 ;  /* 0xeea35d5504067825 */ /* 0x000fc80007860012 */
[----:B------:R-:W-:Y:S01]  /*02f0*/  IMAD.MOV.U32 R8, RZ, RZ, R13 ;  /* 0x000000ffff087224 */ /* 0x000fe200078e000d */
[----:B------:R-:W-:Y:S01]  /*0300*/  IADD3.X R11, PT, PT, RZ, RZ, RZ, P3, !PT ;  /* 0x000000ffff0b7210 */ /* 0x000fe20001ffe4ff */
[----:B------:R-:W-:Y:S01]  /*0310*/  IMAD.WIDE.U32 R18, R4, -0x5b1ee0e3, RZ ;  /* 0xa4e11f1d04127825 */ /* 0x000fe200078e00ff */
[----:B------:R-:W-:-:S03]  /*0320*/  IADD3 R18, PT, PT, R1, -0x2, R2 ;  /* 0xfffffffe01127810 */ /* 0x000fc60007ffe002 */
[----:B------:R-:W-:-:S04]  /*0330*/  IMAD.WIDE.U32.X R12, R5, 0x183c977a, R14, P2 ;  /* 0x183c977a050c7825 */ /* 0x000fc800010e040e */
[----:B------:R-:W-:Y:S01]  /*0340*/  IMAD.WIDE.U32.X R8, R3, 0x4ec4ec4e, R8, P1 ;  /* 0x4ec4ec4e03087825 */ /* 0x000fe200008e0408 */
[----:B------:R-:W-:Y:S02]  /*0350*/  IADD3 RZ, P1, PT, R19, R6, RZ ;  /* 0x0000000613ff7210 */ /* 0x000fe40007f3e0ff */
[----:B------:R-:W-:Y:S01]  /*0360*/  SHF.R.U32.HI R5, RZ, 0x4, R13 ;  /* 0x00000004ff057819 */ /* 0x000fe2000001160d */
[----:B------:R-:W-:Y:S01]  /*0370*/  IMAD.MOV.U32 R10, RZ, RZ, R7 ;  /* 0x000000ffff0a7224 */ /* 0x000fe200078e0007 */
[----:B------:R-:W-:Y:S02]  /*0380*/  SHF.R.U32.HI R14, RZ, 0x3, R9 ;  /* 0x00000003ff0e7819 */ /* 0x000fe40000011609 */
[----:B------:R-:W-:Y:S01]  /*0390*/  SHF.R.U64 R15, R12, 0x4, R13 ;  /* 0x000000040c0f7819 */ /* 0x000fe2000000120d */
[----:B------:R-:W-:Y:S01]  /*03a0*/  IMAD.WIDE.U32.X R6, R3, -0x115ca2ab, R10, P1 ;  /* 0xeea35d5503067825 */ /* 0x000fe200008e040a */
[----:B------:R-:W-:-:S03]  /*03b0*/  SHF.R.U64 R19, R8, 0x3, R9 ;  /* 0x0000000308137819 */ /* 0x000fc60000001209 */
[----:B------:R-:W-:Y:S01]  /*03c0*/  IMAD.WIDE.U32 R10, R5, -0x27627627, RZ ;  /* 0xd89d89d9050a7825 */ /* 0x000fe200078e00ff */
[----:B------:R-:W-:-:S03]  /*03d0*/  SHF.R.U64 R21, R6, 0xe, R7 ;  /* 0x0000000e06157819 */ /* 0x000fc60000001207 */
[----:B------:R-:W-:-:S04]  /*03e0*/  IMAD.WIDE.U32 R8, R14, -0x27627627, RZ ;  /* 0xd89d89d90e087825 */ /* 0x000fc800078e00ff */
[----:B------:R-:W-:-:S04]  /*03f0*/  IMAD.WIDE.U32 R6, R15, -0x27627627, RZ ;  /* 0xd89d89d90f067825 */ /* 0x000fc800078e00ff */
[----:B------:R-:W-:-:S04]  /*0400*/  IMAD.WIDE.U32 R10, R15, 0x9d89d89, R10 ;  /* 0x09d89d890f0a7825 */ /* 0x000fc800078e000a */
[----:B------:R-:W-:Y:S01]  /*0410*/  IMAD.WIDE.U32 R12, R19, -0x27627627, RZ ;  /* 0xd89d89d9130c7825 */ /* 0x000fe200078e00ff */
[----:B------:R-:W-:-:S03]  /*0420*/  IADD3 RZ, P2, PT, R7, R10, RZ ;  /* 0x0000000a07ff7210 */ /* 0x000fc60007f5e0ff */
[----:B------:R-:W-:-:S04]  /*0430*/  IMAD.WIDE.U32 R8, R19, 0x9d89d89, R8 ;  /* 0x09d89d8913087825 */ /* 0x000fc800078e0008 */
[----:B------:R-:W-:Y:S01]  /*0440*/  IMAD.HI.U32 R6, R21, 0x4ec4ec4f, RZ ;  /* 0x4ec4ec4f15067827 */ /* 0x000fe200078e00ff */
[----:B------:R-:W-:-:S03]  /*0450*/  IADD3 RZ, P1, PT, R13, R8, RZ ;  /* 0x000000080dff7210 */ /* 0x000fc60007f3e0ff */
[----:B------:R-:W-:Y:S01]  /*0460*/  IMAD.X R10, R5, 0x9d89d89, R11, P2 ;  /* 0x09d89d89050a7824 */ /* 0x000fe200010e060b */
[----:B------:R-:W-:Y:S01]  /*0470*/  SHF.R.U32.HI R6, RZ, 0x3, R6 ;  /* 0x00000003ff067819 */ /* 0x000fe20000011606 */
[----:B------:R-:W-:Y:S02]  /*0480*/  IMAD.X R8, R14, 0x9d89d89, R9, P1 ;  /* 0x09d89d890e087824 */ /* 0x000fe400008e0609 */
[----:B------:R-:W-:Y:S01]  /*0490*/  IMAD R12, R10, -0x1a, R15 ;  /* 0xffffffe60a0c7824 */ /* 0x000fe200078e020f */
[C-C-:B------:R-:W-:Y:S01]  /*04a0*/  IADD3 R15, PT, PT, R1.reuse, -0x3, R2.reuse ;  /* 0xfffffffd010f7810 */ /* 0x140fe20007ffe002 */
[----:B------:R-:W-:Y:S01]  /*04b0*/  IMAD R5, R6, -0x1a, R21 ;  /* 0xffffffe606057824 */ /* 0x000fe200078e0215 */
[----:B------:R-:W-:Y:S01]  /*04c0*/  IADD3 R21, PT, PT, R1, -0x1, R2 ;  /* 0xffffffff01157810 */ /* 0x000fe20007ffe002 */
[----:B------:R-:W-:Y:S02]  /*04d0*/  IMAD R10, R19, -0x1a, R4 ;  /* 0xffffffe6130a7824 */ /* 0x000fe400078e0204 */
[----:B------:R-:W-:-:S02]  /*04e0*/  IMAD R8, R8, -0x1a, R19 ;  /* 0xffffffe608087824 */ /* 0x000fc400078e0213 */
[----:B------:R-:W-:Y:S02]  /*04f0*/  VIADD R2, R2, 0xfffffffc ;  /* 0xfffffffc02027836 */ /* 0x000fe40000000000 */
[----:B------:R-:W-:Y:S02]  /*0500*/  VIADD R10, R10, 0x41 ;  /* 0x000000410a0a7836 */ /* 0x000fe40000000000 */
[----:B------:R-:W-:Y:S01]  /*0510*/  VIADD R11, R8, 0x41 ;  /* 0x00000041080b7836 */ /* 0x000fe20000000000 */
[----:B------:R-:W-:Y:S01]  /*0520*/  IADD3 R14, PT, PT, R1, R2, RZ ;  /* 0x00000002010e7210 */ /* 0x000fe20007ffe0ff */
[----:B------:R-:W-:Y:S01]  /*0530*/  IMAD.WIDE.U32 R6, R3, 0x2a6326d7, RZ ;  /* 0x2a6326d703067825 */ /* 0x000fe200078e00ff */
[----:B------:R0:W-:Y:S03]  /*0540*/  STL.U8 [R21], R10 ;  /* 0x0000000a15007387 */ /* 0x0001e60000100000 */
[----:B------:R-:W-:Y:S01]  /*0550*/  VIADD R12, R12, 0x41 ;  /* 0x000000410c0c7836 */ /* 0x000fe20000000000 */
[----:B------:R0:W-:Y:S01]  /*0560*/  STL.U8 [R18], R11 ;  /* 0x0000000b12007387 */ /* 0x0001e20000100000 */
[----:B------:R-:W-:-:S02]  /*0570*/  VIADD R13, R5, 0x41 ;  /* 0x00000041050d7836 */ /* 0x000fc40000000000 */
[C---:B------:R-:W-:Y:S01]  /*0580*/  IMAD.WIDE.U32 R6, P1, R4.reuse, -0x6d255069, R6 ;  /* 0x92daaf9704067825 */ /* 0x040fe20007820006 */
[----:B------:R0:W-:Y:S03]  /*0590*/  STL.U8 [R15], R12 ;  /* 0x0000000c0f007387 */ /* 0x0001e60000100000 */
[----:B------:R-:W-:Y:S01]  /*05a0*/  IMAD.X R9, RZ, RZ, RZ, P1 ;  /* 0x000000ffff097224 */ /* 0x000fe200008e06ff */
[----:B------:R0:W-:Y:S01]  /*05b0*/  STL.U8 [R14], R13 ;  /* 0x0000000d0e007387 */ /* 0x0001e20000100000 */
[----:B------:R-:W-:Y:S01]  /*05c0*/  IMAD.WIDE.U32 R4, R4, 0x2a6326d7, RZ ;  /* 0x2a6326d704047825 */ /* 0x000fe200078e00ff */
[----:B------:R-:W-:-:S03]  /*05d0*/  ISETP.NE.AND P1, PT, R17, UR4, PT ;  /* 0x0000000411007c0c */ /* 0x000fc6000bf25270 */
[----:B------:R-:W-:Y:S01]  /*05e0*/  IMAD.MOV.U32 R8, RZ, RZ, R7 ;  /* 0x000000ffff087224 */ /* 0x000fe200078e0007 */
[----:B------:R-:W-:-:S05]  /*05f0*/  IADD3 RZ, P2, PT, R5, R6, RZ ;  /* 0x0000000605ff7210 */ /* 0x000fca0007f5e0ff */
[----:B------:R-:W-:-:S05]  /*0600*/  IMAD.WIDE.U32.X R4, R3, -0x6d255069, R8, P2 ;  /* 0x92daaf9703047825 */ /* 0x000fca00010e0408 */
[--C-:B------:R-:W-:Y:S02]  /*0610*/  SHF.R.U32.HI R3, RZ, 0x12, R5.reuse ;  /* 0x00000012ff037819 */ /* 0x100fe40000011605 */
[----:B------:R-:W-:Y:S01]  /*0620*/  SHF.R.U64 R4, R4, 0x12, R5 ;  /* 0x0000001204047819 */ /* 0x000fe20000001205 */
[----:B0-----:R-:W-:Y:S06]  /*0630*/  @P1 BRA `(.L_x_2) ;  /* 0xfffffff800ec1947 */ /* 0x001fec000383ffff */
.L_x_1:
[----:B------:R-:W-:Y:S05]  /*0640*/  @!P0 BRA `(.L_x_0) ;  /* 0x0000000000cc8947 */ /* 0x000fea0003800000 */
[----:B------:R-:W-:Y:S02]  /*0650*/  ISETP.NE.AND P1, PT, R16, 0x1, PT ;  /* 0x000000011000780c */ /* 0x000fe40003f25270 */
[----:B------:R-:W-:-:S04]  /*0660*/  LOP3.LUT R5, R0, 0x1, RZ, 0xc0, !PT ;  /* 0x0000000100057812 */ /* 0x000fc800078ec0ff */
[----:B------:R-:W-:-:S07]  /*0670*/  ISETP.NE.U32.AND P0, PT, R5, 0x1, PT ;  /* 0x000000010500780c */ /* 0x000fce0003f05070 */
[----:B------:R-:W-:Y:S06]  /*0680*/  @!P1 BRA `(.L_x_3) ;  /* 0x0000000000889947 */ /* 0x000fec0003800000 */
[----:B------:R-:W-:Y:S01]  /*0690*/  IMAD.WIDE.U32 R6, R3, -0x3b13b13b, RZ ;  /* 0xc4ec4ec503067825 */ /* 0x000fe200078e00ff */
[----:B------:R-:W-:Y:S02]  /*06a0*/  IADD3 R15, PT, PT, R1, -0x1, R2 ;  /* 0xffffffff010f7810 */ /* 0x000fe40007ffe002 */
[----:B------:R-:W-:Y:S02]  /*06b0*/  IADD3 R2, PT, PT, R2, -0x2, RZ ;  /* 0xfffffffe02027810 */ /* 0x000fe40007ffe0ff */
[----:B------:R-:W-:Y:S01]  /*06c0*/  SHF.R.U32.HI R13, RZ, 0x2, R3 ;  /* 0x00000002ff0d7819 */ /* 0x000fe20000011603 */
[----:B------:R-:W-:-:S04]  /*06d0*/  IMAD.WIDE.U32 R8, P1, R4, 0x4ec4ec4e, R6 ;  /* 0x4ec4ec4e04087825 */ /* 0x000fc80007820006 */
[----:B------:R-:W-:-:S04]  /*06e0*/  IMAD.WIDE.U32 R6, R4, -0x3b13b13b, RZ ;  /* 0xc4ec4ec504067825 */ /* 0x000fc800078e00ff */
[----:B------:R-:W-:Y:S01]  /*06f0*/  IMAD.X R11, RZ, RZ, RZ, P1 ;  /* 0x000000ffff0b7224 */ /* 0x000fe200008e06ff */
[----:B------:R-:W-:Y:S01]  /*0700*/  IADD3 RZ, P1, PT, R7, R8, RZ ;  /* 0x0000000807ff7210 */ /* 0x000fe20007f3e0ff */
[----:B------:R-:W-:Y:S02]  /*0710*/  IMAD.MOV.U32 R10, RZ, RZ, R9 ;  /* 0x000000ffff0a7224 */ /* 0x000fe400078e0009 */
[----:B------:R-:W-:Y:S02]  /*0720*/  IMAD.IADD R12, R1, 0x1, R2 ;  /* 0x00000001010c7824 */ /* 0x000fe400078e0202 */
[----:B------:R-:W-:Y:S01]  /*0730*/  IMAD.WIDE.U32.X R6, R3, 0x4ec4ec4e, R10, P1 ;  /* 0x4ec4ec4e03067825 */ /* 0x000fe200008e040a */
[----:B------:R-:W-:-:S04]  /*0740*/  SHF.R.U64 R3, R4, 0x2, R3 ;  /* 0x0000000204037819 */ /* 0x000fc80000001203 */
[--C-:B------:R-:W-:Y:S02]  /*0750*/  SHF.R.U32.HI R11, RZ, 0x3, R7.reuse ;  /* 0x00000003ff0b7819 */ /* 0x100fe40000011607 */
[----:B------:R-:W-:-:S03]  /*0760*/  SHF.R.U64 R5, R6, 0x3, R7 ;  /* 0x0000000306057819 */ /* 0x000fc60000001207 */
[----:B------:R-:W-:-:S04]  /*0770*/  IMAD.WIDE.U32 R8, R11, -0x27627627, RZ ;  /* 0xd89d89d90b087825 */ /* 0x000fc800078e00ff */
[----:B------:R-:W-:-:S04]  /*0780*/  IMAD.WIDE.U32 R6, R5, -0x27627627, RZ ;  /* 0xd89d89d905067825 */ /* 0x000fc800078e00ff */
[----:B------:R-:W-:-:S04]  /*0790*/  IMAD.WIDE.U32 R8, R5, 0x9d89d89, R8 ;  /* 0x09d89d8905087825 */ /* 0x000fc800078e0008 */
[----:B------:R-:W-:Y:S01]  /*07a0*/  IMAD R10, R5, -0x1a, R4 ;  /* 0xffffffe6050a7824 */ /* 0x000fe200078e0204 */
[----:B------:R-:W-:-:S03]  /*07b0*/  IADD3 RZ, P1, PT, R7, R8, RZ ;  /* 0x0000000807ff7210 */ /* 0x000fc60007f3e0ff */
[----:B------:R-:W-:Y:S02]  /*07c0*/  VIADD R10, R10, 0x41 ;  /* 0x000000410a0a7836 */ /* 0x000fe40000000000 */
[----:B------:R-:W-:-:S03]  /*07d0*/  IMAD.X R8, R11, 0x9d89d89, R9, P1 ;  /* 0x09d89d890b087824 */ /* 0x000fc600008e0609 */
[----:B------:R0:W-:Y:S01]  /*07e0*/  STL.U8 [R15], R10 ;  /* 0x0000000a0f007387 */ /* 0x0001e20000100000 */
[----:B------:R-:W-:Y:S02]  /*07f0*/  IMAD R8, R8, -0x1a, R5 ;  /* 0xffffffe608087824 */ /* 0x000fe400078e0205 */
[----:B------:R-:W-:-:S04]  /*0800*/  IMAD.WIDE.U32 R4, R13, -0x4d4122d7, RZ ;  /* 0xb2bedd290d047825 */ /* 0x000fc800078e00ff */
[----:B------:R-:W-:Y:S02]  /*0810*/  VIADD R11, R8, 0x41 ;  /* 0x00000041080b7836 */ /* 0x000fe40000000000 */
[----:B------:R-:W-:-:S03]  /*0820*/  IMAD.WIDE.U32 R6, P1, R3, 0x183c977a, R4 ;  /* 0x183c977a03067825 */ /* 0x000fc60007820004 */
[----:B------:R0:W-:Y:S01]  /*0830*/  STL.U8 [R12], R11 ;  /* 0x0000000b0c007387 */ /* 0x0001e20000100000 */
[----:B------:R-:W-:Y:S01]  /*0840*/  IMAD.WIDE.U32 R4, R3, -0x4d4122d7, RZ ;  /* 0xb2bedd2903047825 */ /* 0x000fe200078e00ff */
[----:B------:R-:W-:-:S03]  /*0850*/  MOV R8, R7 ;  /* 0x0000000700087202 */ /* 0x000fc60000000f00 */
[----:B------:R-:W-:Y:S01]  /*0860*/  IMAD.X R9, RZ, RZ, RZ, P1 ;  /* 0x000000ffff097224 */ /* 0x000fe200008e06ff */
[----:B------:R-:W-:-:S05]  /*0870*/  IADD3 RZ, P1, PT, R5, R6, RZ ;  /* 0x0000000605ff7210 */ /* 0x000fca0007f3e0ff */
[----:B------:R-:W-:-:S05]  /*0880*/  IMAD.WIDE.U32.X R4, R13, 0x183c977a, R8, P1 ;  /* 0x183c977a0d047825 */ /* 0x000fca00008e0408 */
[--C-:B------:R-:W-:Y:S02]  /*0890*/  SHF.R.U32.HI R3, RZ, 0x4, R5.reuse ;  /* 0x00000004ff037819 */ /* 0x100fe40000011605 */
[----:B0-----:R-:W-:-:S07]  /*08a0*/  SHF.R.U64 R4, R4, 0x4, R5 ;  /* 0x0000000404047819 */ /* 0x001fce0000001205 */
.L_x_3:
[----:B------:R-:W-:Y:S05]  /*08b0*/  @P0 BRA `(.L_x_0) ;  /* 0x0000000000300947 */ /* 0x000fea0003800000 */
[----:B------:R-:W-:-:S04]  /*08c0*/  IMAD.WIDE.U32 R6, R3, -0x3b13b13b, RZ ;  /* 0xc4ec4ec503067825 */ /* 0x000fc800078e00ff */
[----:B------:R-:W-:-:S04]  /*08d0*/  IMAD.WIDE.U32 R8, P0, R4, 0x4ec4ec4e, R6 ;  /* 0x4ec4ec4e04087825 */ /* 0x000fc80007800006 */
[----:B------:R-:W-:-:S04]  /*08e0*/  IMAD.WIDE.U32 R6, R4, -0x3b13b13b, RZ ;  /* 0xc4ec4ec504067825 */ /* 0x000fc800078e00ff */
[----:B------:R-:W-:Y:S01]  /*08f0*/  IMAD.X R11, RZ, RZ, RZ, P0 ;  /* 0x000000ffff0b7224 */ /* 0x000fe200000e06ff */
[----:B------:R-:W-:Y:S01]  /*0900*/  IADD3 RZ, P0, PT, R7, R8, RZ ;  /* 0x0000000807ff7210 */ /* 0x000fe20007f1e0ff */
[----:B------:R-:W-:-:S04]  /*0910*/  IMAD.MOV.U32 R10, RZ, RZ, R9 ;  /* 0x000000ffff0a7224 */ /* 0x000fc800078e0009 */
[----:B------:R-:W-:Y:S01]  /*0920*/  IMAD.WIDE.U32.X R6, R3, 0x4ec4ec4e, R10, P0 ;  /* 0x4ec4ec4e03067825 */ /* 0x000fe200000e040a */
[----:B------:R-:W-:-:S04]  /*0930*/  IADD3 R3, PT, PT, R1, -0x1, R2 ;  /* 0xffffffff01037810 */ /* 0x000fc80007ffe002 */
[----:B------:R-:W-:-:S05]  /*0940*/  SHF.R.U64 R7, R6, 0x3, R7 ;  /* 0x0000000306077819 */ /* 0x000fca0000001207 */
[----:B------:R-:W-:-:S04]  /*0950*/  IMAD R7, R7, -0x1a, R4 ;  /* 0xffffffe607077824 */ /* 0x000fc800078e0204 */
[----:B------:R-:W-:-:S05]  /*0960*/  VIADD R2, R7, 0x41 ;  /* 0x0000004107027836 */ /* 0x000fca0000000000 */
[----:B------:R0:W-:Y:S02]  /*0970*/  STL.U8 [R3], R2 ;  /* 0x0000000203007387 */ /* 0x0001e40000100000 */
.L_x_0:
[----:B------:R-:W0:Y:S01]  /*0980*/  LDCU UR4, c[0x0][0x394] ;  /* 0x00007280ff0477ac */ /* 0x000e220008000800 */
[----:B------:R-:W-:Y:S01]  /*0990*/  IMAD.MOV.U32 R14, RZ, RZ, 0x1505 ;  /* 0x00001505ff0e7424 */ /* 0x000fe200078e00ff */
[----:B0-----:R-:W-:-:S04]  /*09a0*/  VIMNMX R2, PT, PT, R0, UR4, PT ;  /* 0x0000000400027c48 */ /* 0x001fc8000bfe0100 */
[----:B------:R-:W-:-:S13]  /*09b0*/  ISETP.GE.AND P0, PT, R2, 0x1, PT ;  /* 0x000000010200780c */ /* 0x000fda0003f06270 */
[----:B------:R-:W-:Y:S05]  /*09c0*/  @!P0 BRA `(.L_x_4) ;  /* 0x0000000800ac8947 */ /* 0x000fea0003800000 */
[C---:B------:R-:W-:Y:S01]  /*09d0*/  LOP3.LUT R16, R0.reuse, 0x7, RZ, 0xc0, !PT ;  /* 0x0000000700107812 */ /* 0x040fe200078ec0ff */
[----:B------:R-:W-:Y:S01]  /*09e0*/  VIADD R5, R1, 0x3 ;  /* 0x0000000301057836 */ /* 0x000fe20000000000 */
[----:B------:R-:W-:Y:S01]  /*09f0*/  LOP3.LUT R3, R0, 0x7ffffff8, RZ, 0xc0, !PT ;  /* 0x7ffffff800037812 */ /* 0x000fe200078ec0ff */
[----:B------:R-:W-:Y:S01]  /*0a00*/  IMAD.MOV.U32 R14, RZ, RZ, 0x1505 ;  /* 0x00001505ff0e7424 */ /* 0x000fe200078e00ff */
[----:B------:R-:W-:Y:S01]  /*0a10*/  IADD3 R2, PT, PT, R16, -0x1, RZ ;  /* 0xffffffff10027810 */ /* 0x000fe20007ffe0ff */
[----:B------:R-:W-:Y:S01]  /*0a20*/  UMOV UR4, URZ ;  /* 0x000000ff00047c82 */ /* 0x000fe20008000000 */
[----:B------:R-:W-:Y:S01]  /*0a30*/  LOP3.LUT R4, R0, 0x3, RZ, 0xc0, !PT ;  /* 0x0000000300047812 */ /* 0x000fe200078ec0ff */
[----:B------:R-:W-:Y:S01]  /*0a40*/  IMAD.MOV R6, RZ, RZ, -R3 ;  /* 0x000000ffff067224 */ /* 0x000fe200078e0a03 */
[----:B------:R-:W-:-:S13]  /*0a50*/  ISETP.GE.U32.AND P0, PT, R2, 0x3, PT ;  /* 0x000000030200780c */ /* 0x000fda0003f06070 */
.L_x_9:
[----:B------:R-:W0:Y:S01]  /*0a60*/  LDC R0, c[0x0][0x390] ;  /* 0x0000e400ff007b82 */ /* 0x000e220000000800 */
[----:B------:R-:W-:Y:S01]  /*0a70*/  IMAD.MOV.U32 R2, RZ, RZ, RZ ;  /* 0x000000ffff027224 */ /* 0x000fe200078e00ff */
[----:B0-----:R-:W-:-:S13]  /*0a80*/  ISETP.GE.U32.AND P1, PT, R0, 0x8, PT ;  /* 0x000000080000780c */ /* 0x001fda0003f26070 */
[----:B------:R-:W-:Y:S05]  /*0a90*/  @!P1 BRA `(.L_x_5) ;  /* 0x00000004003c9947 */ /* 0x000fea0003800000 */
[----:B------:R-:W-:Y:S01]  /*0aa0*/  MOV R7, R5 ;  /* 0x0000000500077202 */ /* 0x000fe20000000f00 */
[----:B------:R-:W-:-:S07]  /*0ab0*/  IMAD.MOV.U32 R2, RZ, RZ, R6 ;  /* 0x000000ffff027224 */ /* 0x000fce00078e0006 */
.L_x_6:
[----:B------:R-:W2:Y:S04]  /*0ac0*/  LDL.S8 R15, [R7+-0x3] ;  /* 0xfffffd00070f7983 */ /* 0x000ea80000100200 */
[----:B------:R-:W3:Y:S04]  /*0ad0*/  LDL.S8 R17, [R7+-0x2] ;  /* 0xfffffe0007117983 */ /* 0x000ee80000100200 */
[----:B------:R-:W4:Y:S04]  /*0ae0*/  LDL.S8 R13, [R7+-0x1] ;  /* 0xffffff00070d7983 */ /* 0x000f280000100200 */
[----:B------:R-:W5:Y:S04]  /*0af0*/  LDL.S8 R12, [R7] ;  /* 0x00000000070c7983 */ /* 0x000f680000100200 */
[----:B------:R-:W5:Y:S04]  /*0b00*/  LDL.S8 R11, [R7+0x1] ;  /* 0x00000100070b7983 */ /* 0x000f680000100200 */
[----:B------:R-:W5:Y:S04]  /*0b10*/  LDL.S8 R10, [R7+0x2] ;  /* 0x00000200070a7983 */ /* 0x000f680000100200 */
[----:B------:R-:W5:Y:S04]  /*0b20*/  LDL.S8 R9, [R7+0x3] ;  /* 0x0000030007097983 */ /* 0x000f680000100200 */
[----:B------:R0:W5:Y:S01]  /*0b30*/  LDL.S8 R8, [R7+0x4] ;  /* 0x0000040007087983 */ /* 0x0001620000100200 */
[----:B------:R-:W-:-:S02]  /*0b40*/  IMAD R14, R14, 0x20, R14 ;  /* 0x000000200e0e7824 */ /* 0x000fc400078e020e */
[----:B------:R-:W-:-:S05]  /*0b50*/  VIADD R2, R2, 0x8 ;  /* 0x0000000802027836 */ /* 0x000fca0000000000 */
[----:B------:R-:W-:Y:S01]  /*0b60*/  ISETP.NE.AND P1, PT, R2, RZ, PT ;  /* 0x000000ff0200720c */ /* 0x000fe20003f25270 */
[----:B0-----:R-:W-:Y:S02]  /*0b70*/  VIADD R7, R7, 0x8 ;  /* 0x0000000807077836 */ /* 0x001fe40000000000 */
[----:B--2---:R-:W-:-:S05]  /*0b80*/  IMAD.IADD R14, R14, 0x1, R15 ;  /* 0x000000010e0e7824 */ /* 0x004fca00078e020f */
[----:B------:R-:W-:-:S04]  /*0b90*/  SHF.R.U32.HI R15, RZ, 0x7, R14 ;  /* 0x00000007ff0f7819 */ /* 0x000fc8000001160e */
[----:B------:R-:W-:-:S05]  /*0ba0*/  LOP3.LUT R15, R15, R14, RZ, 0x3c, !PT ;  /* 0x0000000e0f0f7212 */ /* 0x000fca00078e3cff */
[----:B------:R-:W-:-:S05]  /*0bb0*/  IMAD R15, R15, 0x8, R15 ;  /* 0x000000080f0f7824 */ /* 0x000fca00078e020f */
[----:B------:R-:W-:-:S04]  /*0bc0*/  SHF.R.U32.HI R14, RZ, 0x11, R15 ;  /* 0x00000011ff0e7819 */ /* 0x000fc8000001160f */
[----:B------:R-:W-:-:S04]  /*0bd0*/  LOP3.LUT R14, R14, R15, RZ, 0x3c, !PT ;  /* 0x0000000f0e0e7212 */ /* 0x000fc800078e3cff */
[----:B------:R-:W-:-:S05]  /*0be0*/  LEA R15, R14, R14, 0x4 ;  /* 0x0000000e0e0f7211 */ /* 0x000fca00078e20ff */
[----:B------:R-:W-:-:S04]  /*0bf0*/  IMAD.U32 R14, R15, 0x40, R14 ;  /* 0x000000400f0e7824 */ /* 0x000fc800078e000e */
[----:B---3--:R-:W-:-:S05]  /*0c00*/  IMAD.IADD R14, R14, 0x1, R17 ;  /* 0x000000010e0e7824 */ /* 0x008fca00078e0211 */
[----:B------:R-:W-:-:S04]  /*0c10*/  SHF.R.U32.HI R15, RZ, 0x7, R14 ;  /* 0x00000007ff0f7819 */ /* 0x000fc8000001160e */
[----:B------:R-:W-:-:S05]  /*0c20*/  LOP3.LUT R15, R15, R14, RZ, 0x3c, !PT ;  /* 0x0000000e0f0f7212 */ /* 0x000fca00078e3cff */
[----:B------:R-:W-:-:S05]  /*0c30*/  IMAD R15, R15, 0x8, R15 ;  /* 0x000000080f0f7824 */ /* 0x000fca00078e020f */
[----:B------:R-:W-:-:S04]  /*0c40*/  SHF.R.U32.HI R14, RZ, 0x11, R15 ;  /* 0x00000011ff0e7819 */ /* 0x000fc8000001160f */
[----:B------:R-:W-:-:S05]  /*0c50*/  LOP3.LUT R14, R14, R15, RZ, 0x3c, !PT ;  /* 0x0000000f0e0e7212 */ /* 0x000fca00078e3cff */
[----:B------:R-:W-:-:S05]  /*0c60*/  IMAD R15, R14, 0x10, R14 ;  /* 0x000000100e0f7824 */ /* 0x000fca00078e020e */
[----:B------:R-:W-:-:S05]  /*0c70*/  LEA R14, R15, R14, 0x6 ;  /* 0x0000000e0f0e7211 */ /* 0x000fca00078e30ff */
[----:B----4-:R-:W-:-:S05]  /*0c80*/  IMAD.IADD R13, R14, 0x1, R13 ;  /* 0x000000010e0d7824 */ /* 0x010fca00078e020d */
[----:B------:R-:W-:-:S04]  /*0c90*/  SHF.R.U32.HI R14, RZ, 0x7, R13 ;  /* 0x00000007ff0e7819 */ /* 0x000fc8000001160d */
[----:B------:R-:W-:-:S05]  /*0ca0*/  LOP3.LUT R14, R14, R13, RZ, 0x3c, !PT ;  /* 0x0000000d0e0e7212 */ /* 0x000fca00078e3cff */
[----:B------:R-:W-:-:S05]  /*0cb0*/  IMAD R14, R14, 0x8, R14 ;  /* 0x000000080e0e7824 */ /* 0x000fca00078e020e */
[----:B------:R-:W-:-:S04]  /*0cc0*/  SHF.R.U32.HI R13, RZ, 0x11, R14 ;  /* 0x00000011ff0d7819 */ /* 0x000fc8000001160e */
[----:B------:R-:W-:-:S05]  /*0cd0*/  LOP3.LUT R13, R13, R14, RZ, 0x3c, !PT ;  /* 0x0000000e0d0d7212 */ /* 0x000fca00078e3cff */
[----:B------:R-:W-:-:S04]  /*0ce0*/  IMAD R14, R13, 0x10, R13 ;  /* 0x000000100d0e7824 */ /* 0x000fc800078e020d */
[----:B------:R-:W-:-:S05]  /*0cf0*/  IMAD.U32 R13, R14, 0x40, R13 ;  /* 0x000000400e0d7824 */ /* 0x000fca00078e000d */
[----:B-----5:R-:W-:-:S04]  /*0d00*/  IADD3 R12, PT, PT, R13, R12, RZ ;  /* 0x0000000c0d0c7210 */ /* 0x020fc80007ffe0ff */
[----:B------:R-:W-:-:S04]  /*0d10*/  SHF.R.U32.HI R13, RZ, 0x7, R12 ;  /* 0x00000007ff0d7819 */ /* 0x000fc8000001160c */
[----:B------:R-:W-:-:S05]  /*0d20*/  LOP3.LUT R13, R13, R12, RZ, 0x3c, !PT ;  /* 0x0000000c0d0d7212 */ /* 0x000fca00078e3cff */
[----:B------:R-:W-:-:S05]  /*0d30*/  IMAD R13, R13, 0x8, R13 ;  /* 0x000000080d0d7824 */ /* 0x000fca00078e020d */
[----:B------:R-:W-:-:S04]  /*0d40*/  SHF.R.U32.HI R12, RZ, 0x11, R13 ;  /* 0x00000011ff0c7819 */ /* 0x000fc8000001160d */
[----:B------:R-:W-:-:S05]  /*0d50*/  LOP3.LUT R12, R12, R13, RZ, 0x3c, !PT ;  /* 0x0000000d0c0c7212 */ /* 0x000fca00078e3cff */
[----:B------:R-:W-:-:S04]  /*0d60*/  IMAD R13, R12, 0x10, R12 ;  /* 0x000000100c0d7824 */ /* 0x000fc800078e020c */
[----:B------:R-:W-:-:S04]  /*0d70*/  IMAD.U32 R12, R13, 0x40, R12 ;  /* 0x000000400d0c7824 */ /* 0x000fc800078e000c */
[----:B------:R-:W-:-:S05]  /*0d80*/  IMAD.IADD R11, R12, 0x1, R11 ;  /* 0x000000010c0b7824 */ /* 0x000fca00078e020b */
[----:B------:R-:W-:-:S04]  /*0d90*/  SHF.R.U32.HI R12, RZ, 0x7, R11 ;  /* 0x00000007ff0c7819 */ /* 0x000fc8000001160b */
[----:B------:R-:W-:-:S04]  /*0da0*/  LOP3.LUT R12, R12, R11, RZ, 0x3c, !PT ;  /* 0x0000000b0c0c7212 */ /* 0x000fc800078e3cff */
[----:B------:R-:W-:-:S04]  /*0db0*/  LEA R12, R12, R12, 0x3 ;  /* 0x0000000c0c0c7211 */ /* 0x000fc800078e18ff */
[----:B------:R-:W-:-:S04]  /*0dc0*/  SHF.R.U32.HI R11, RZ, 0x11, R12 ;  /* 0x00000011ff0b7819 */ /* 0x000fc8000001160c */
[----:B------:R-:W-:-:S05]  /*0dd0*/  LOP3.LUT R11, R11, R12, RZ, 0x3c, !PT ;  /* 0x0000000c0b0b7212 */ /* 0x000fca00078e3cff */
[----:B------:R-:W-:-:S04]  /*0de0*/  IMAD R12, R11, 0x10, R11 ;  /* 0x000000100b0c7824 */ /* 0x000fc800078e020b */
[----:B------:R-:W-:-:S04]  /*0df0*/  IMAD.U32 R11, R12, 0x40, R11 ;  /* 0x000000400c0b7824 */ /* 0x000fc800078e000b */
[----:B------:R-:W-:-:S05]  /*0e00*/  IMAD.IADD R10, R11, 0x1, R10 ;  /* 0x000000010b0a7824 */ /* 0x000fca00078e020a */
[----:B------:R-:W-:-:S04]  /*0e10*/  SHF.R.U32.HI R11, RZ, 0x7, R10 ;  /* 0x00000007ff0b7819 */ /* 0x000fc8000001160a */
[----:B------:R-:W-:-:S05]  /*0e20*/  LOP3.LUT R11, R11, R10, RZ, 0x3c, !PT ;  /* 0x0000000a0b0b7212 */ /* 0x000fca00078e3cff */
[----:B------:R-:W-:-:S05]  /*0e30*/  IMAD R11, R11, 0x8, R11 ;  /* 0x000000080b0b7824 */ /* 0x000fca00078e020b */
[----:B------:R-:W-:-:S04]  /*0e40*/  SHF.R.U32.HI R10, RZ, 0x11, R11 ;  /* 0x00000011ff0a7819 */ /* 0x000fc8000001160b */
[----:B------:R-:W-:-:S04]  /*0e50*/  LOP3.LUT R10, R10, R11, RZ, 0x3c, !PT ;  /* 0x0000000b0a0a7212 */ /* 0x000fc800078e3cff */
[----:B------:R-:W-:-:S05]  /*0e60*/  LEA R11, R10, R10, 0x4 ;  /* 0x0000000a0a0b7211 */ /* 0x000fca00078e20ff */
[----:B------:R-:W-:-:S04]  /*0e70*/  IMAD.U32 R10, R11, 0x40, R10 ;  /* 0x000000400b0a7824 */ /* 0x000fc800078e000a */
[----:B------:R-:W-:-:S05]  /*0e80*/  IMAD.IADD R9, R10, 0x1, R9 ;  /* 0x000000010a097824 */ /* 0x000fca00078e0209 */
[----:B------:R-:W-:-:S04]  /*0e90*/  SHF.R.U32.HI R10, RZ, 0x7, R9 ;  /* 0x00000007ff0a7819 */ /* 0x000fc80000011609 */
[----:B------:R-:W-:-:S05]  /*0ea0*/  LOP3.LUT R10, R10, R9, RZ, 0x3c, !PT ;  /* 0x000000090a0a7212 */ /* 0x000fca00078e3cff */
[----:B------:R-:W-:-:S05]  /*0eb0*/  IMAD R10, R10, 0x8, R10 ;  /* 0x000000080a0a7824 */ /* 0x000fca00078e020a */
[----:B------:R-:W-:-:S04]  /*0ec0*/  SHF.R.U32.HI R9, RZ, 0x11, R10 ;  /* 0x00000011ff097819 */ /* 0x000fc8000001160a */
[----:B------:R-:W-:-:S05]  /*0ed0*/  LOP3.LUT R9, R9, R10, RZ, 0x3c, !PT ;  /* 0x0000000a09097212 */ /* 0x000fca00078e3cff */
[----:B------:R-:W-:-:S05]  /*0ee0*/  IMAD R10, R9, 0x10, R9 ;  /* 0x00000010090a7824 */ /* 0x000fca00078e0209 */
[----:B------:R-:W-:-:S05]  /*0ef0*/  LEA R9, R10, R9, 0x6 ;  /* 0x000000090a097211 */ /* 0x000fca00078e30ff */
[----:B------:R-:W-:-:S05]  /*0f00*/  IMAD.IADD R8, R9, 0x1, R8 ;  /* 0x0000000109087824 */ /* 0x000fca00078e0208 */
[----:B------:R-:W-:-:S04]  /*0f10*/  SHF.R.U32.HI R9, RZ, 0x7, R8 ;  /* 0x00000007ff097819 */ /* 0x000fc80000011608 */
[----:B------:R-:W-:-:S05]  /*0f20*/  LOP3.LUT R9, R9, R8, RZ, 0x3c, !PT ;  /* 0x0000000809097212 */ /* 0x000fca00078e3cff */
[----:B------:R-:W-:-:S05]  /*0f30*/  IMAD R9, R9, 0x8, R9 ;  /* 0x0000000809097824 */ /* 0x000fca00078e0209 */
[----:B------:R-:W-:-:S04]  /*0f40*/  SHF.R.U32.HI R8, RZ, 0x11, R9 ;  /* 0x00000011ff087819 */ /* 0x000fc80000011609 */
[----:B------:R-:W-:-:S04]  /*0f50*/  LOP3.LUT R8, R8, R9, RZ, 0x3c, !PT ;  /* 0x0000000908087212 */ /* 0x000fc800078e3cff */
[----:B------:R-:W-:Y:S01]  /*0f60*/  LEA R14, R8, R8, 0x5 ;  /* 0x00000008080e7211 */ /* 0x000fe200078e28ff */
[----:B------:R-:W-:Y:S06]  /*0f70*/  @P1 BRA `(.L_x_6) ;  /* 0xfffffff800d01947 */ /* 0x000fec000383ffff */
[----:B------:R-:W-:-:S07]  /*0f80*/  IMAD.MOV.U32 R2, RZ, RZ, R3 ;  /* 0x000000ffff027224 */ /* 0x000fce00078e0003 */
.L_x_5:
[----:B------:R-:W-:-:S13]  /*0f90*/  ISETP.NE.AND P1, PT, R16, RZ, PT ;  /* 0x000000ff1000720c */ /* 0x000fda0003f25270 */
[----:B------:R-:W-:Y:S05]  /*0fa0*/  @!P1 BRA `(.L_x_7) ;  /* 0x0000000400249947 */ /* 0x000fea0003800000 */
[----:B------:R-:W-:Y:S01]  /*0fb0*/  ISETP.NE.AND P1, PT, R4, RZ, PT ;  /* 0x000000ff0400720c */ /* 0x000fe20003f25270 */
[----:B------:R-:W-:-:S12]  /*0fc0*/  @!P0 BRA `(.L_x_8) ;  /* 0x0000000000988947 */ /* 0x000fd80003800000 */
[----:B------:R-:W-:-:S05]  /*0fd0*/  IMAD.IADD R11, R1, 0x1, R2 ;  /* 0x00000001010b7824 */ /* 0x000fca00078e0202 */
[----:B------:R-:W2:Y:S04]  /*0fe0*/  LDL.S8 R9, [R11] ;  /* 0x000000000b097983 */ /* 0x000ea80000100200 */
[----:B------:R-:W3:Y:S04]  /*0ff0*/  LDL.S8 R12, [R11+0x1] ;  /* 0x000001000b0c7983 */ /* 0x000ee80000100200 */
[----:B------:R-:W4:Y:S04]  /*1000*/  LDL.S8 R8, [R11+0x2] ;  /* 0x000002000b087983 */ /* 0x000f280000100200 */
[----:B------:R-:W5:Y:S01]  /*1010*/  LDL.S8 R7, [R11+0x3] ;  /* 0x000003000b077983 */ /* 0x000f620000100200 */
[----:B------:R-:W-:-:S02]  /*1020*/  IMAD R14, R14, 0x20, R14 ;  /* 0x000000200e0e7824 */ /* 0x000fc400078e020e */
[----:B------:R-:W-:Y:S02]  /*1030*/  VIADD R2, R2, 0x4 ;  /* 0x0000000402027836 */ /* 0x000fe40000000000 */
[----:B--2---:R-:W-:-:S05]  /*1040*/  IMAD.IADD R9, R14, 0x1, R9 ;  /* 0x000000010e097824 */ /* 0x004fca00078e0209 */
[----:B------:R-:W-:-:S04]  /*1050*/  SHF.R.U32.HI R10, RZ, 0x7, R9 ;  /* 0x00000007ff0a7819 */ /* 0x000fc80000011609 */
[----:B------:R-:W-:-:S04]  /*1060*/  LOP3.LUT R10, R10, R9, RZ, 0x3c, !PT ;  /* 0x000000090a0a7212 */ /* 0x000fc800078e3cff */
[----:B------:R-:W-:-:S04]  /*1070*/  LEA R10, R10, R10, 0x3 ;  /* 0x0000000a0a0a7211 */ /* 0x000fc800078e18ff */
[----:B------:R-:W-:-:S04]  /*1080*/  SHF.R.U32.HI R9, RZ, 0x11, R10 ;  /* 0x00000011ff097819 */ /* 0x000fc8000001160a */
[----:B------:R-:W-:-:S05]  /*1090*/  LOP3.LUT R9, R9, R10, RZ, 0x3c, !PT ;  /* 0x0000000a09097212 */ /* 0x000fca00078e3cff */
[----:B------:R-:W-:-:S04]  /*10a0*/  IMAD R10, R9, 0x10, R9 ;  /* 0x00000010090a7824 */ /* 0x000fc800078e0209 */
[----:B------:R-:W-:-:S04]  /*10b0*/  IMAD.U32 R9, R10, 0x40, R9 ;  /* 0x000000400a097824 */ /* 0x000fc800078e0009 */
[----:B---3--:R-:W-:-:S05]  /*10c0*/  IMAD.IADD R9, R9, 0x1, R12 ;  /* 0x0000000109097824 */ /* 0x008fca00078e020c */
[----:B------:R-:W-:-:S04]  /*10d0*/  SHF.R.U32.HI R10, RZ, 0x7, R9 ;  /* 0x00000007ff0a7819 */ /* 0x000fc80000011609 */
[----:B------:R-:W-:-:S05]  /*10e0*/  LOP3.LUT R10, R10, R9, RZ, 0x3c, !PT ;  /* 0x000000090a0a7212 */ /* 0x000fca00078e3cff */
[----:B------:R-:W-:-:S05]  /*10f0*/  IMAD R10, R10, 0x8, R10 ;  /* 0x000000080a0a7824 */ /* 0x000fca00078e020a */
[----:B------:R-:W-:-:S04]  /*1100*/  SHF.R.U32.HI R9, RZ, 0x11, R10 ;  /* 0x00000011ff097819 */ /* 0x000fc8000001160a */
[----:B------:R-:W-:-:S04]  /*1110*/  LOP3.LUT R9, R9, R10, RZ, 0x3c, !PT ;  /* 0x0000000a09097212 */ /* 0x000fc800078e3cff */
[----:B------:R-:W-:-:S05]  /*1120*/  LEA R10, R9, R9, 0x4 ;  /* 0x00000009090a7211 */ /* 0x000fca00078e20ff */
[----:B------:R-:W-:-:S04]  /*1130*/  IMAD.U32 R9, R10, 0x40, R9 ;  /* 0x000000400a097824 */ /* 0x000fc800078e0009 */
[----:B----4-:R-:W-:-:S05]  /*1140*/  IMAD.IADD R8, R9, 0x1, R8 ;  /* 0x0000000109087824 */ /* 0x010fca00078e0208 */
[----:B------:R-:W-:-:S04]  /*1150*/  SHF.R.U32.HI R9, RZ, 0x7, R8 ;  /* 0x00000007ff097819 */ /* 0x000fc80000011608 */
[----:B------:R-:W-:-:S05]  /*1160*/  LOP3.LUT R9, R9, R8, RZ, 0x3c, !PT ;  /* 0x0000000809097212 */ /* 0x000fca00078e3cff */
[----:B------:R-:W-:-:S05]  /*1170*/  IMAD R9, R9, 0x8, R9 ;  /* 0x0000000809097824 */ /* 0x000fca00078e0209 */
[----:B------:R-:W-:-:S04]  /*1180*/  SHF.R.U32.HI R8, RZ, 0x11, R9 ;  /* 0x00000011ff087819 */ /* 0x000fc80000011609 */
[----:B------:R-:W-:-:S05]  /*1190*/  LOP3.LUT R8, R8, R9, RZ, 0x3c, !PT ;  /* 0x0000000908087212 */ /* 0x000fca00078e3cff */
[----:B------:R-:W-:-:S05]  /*11a0*/  IMAD R9, R8, 0x10, R8 ;  /* 0x0000001008097824 */ /* 0x000fca00078e0208 */
[----:B------:R-:W-:-:S05]  /*11b0*/  LEA R8, R9, R8, 0x6 ;  /* 0x0000000809087211 */ /* 0x000fca00078e30ff */
[----:B-----5:R-:W-:-:S05]  /*11c0*/  IMAD.IADD R7, R8, 0x1, R7 ;  /* 0x0000000108077824 */ /* 0x020fca00078e0207 */
[----:B------:R-:W-:-:S04]  /*11d0*/  SHF.R.U32.HI R8, RZ, 0x7, R7 ;  /* 0x00000007ff087819 */ /* 0x000fc80000011607 */
[----:B------:R-:W-:-:S05]  /*11e0*/  LOP3.LUT R8, R8, R7, RZ, 0x3c, !PT ;  /* 0x0000000708087212 */ /* 0x000fca00078e3cff */
[----:B------:R-:W-:-:S05]  /*11f0*/  IMAD R8, R8, 0x8, R8 ;  /* 0x0000000808087824 */ /* 0x000fca00078e0208 */
[----:B------:R-:W-:-:S04]  /*1200*/  SHF.R.U32.HI R7, RZ, 0x11, R8 ;  /* 0x00000011ff077819 */ /* 0x000fc80000011608 */
[----:B------:R-:W-:-:S05]  /*1210*/  LOP3.LUT R7, R7, R8, RZ, 0x3c, !PT ;  /* 0x0000000807077212 */ /* 0x000fca00078e3cff */
[----:B------:R-:W-:-:S07]  /*1220*/  IMAD R14, R7, 0x20, R7 ;  /* 0x00000020070e7824 */ /* 0x000fce00078e0207 */
.L_x_8:
[----:B------:R-:W-:Y:S05]  /*1230*/  @!P1 BRA `(.L_x_7) ;  /* 0x0000000000809947 */ /* 0x000fea0003800000 */
[----:B------:R-:W-:-:S13]  /*1240*/  ISETP.NE.AND P2, PT, R4, 0x1, PT ;  /* 0x000000010400780c */ /* 0x000fda0003f45270 */
[----:B------:R-:W-:-:S05]  /*1250*/  @P2 IADD3 R8, PT, PT, R1, R2, RZ ;  /* 0x0000000201082210 */ /* 0x000fca0007ffe0ff */
[----:B------:R-:W2:Y:S04]  /*1260*/  @P2 LDL.S8 R10, [R8] ;  /* 0x00000000080a2983 */ /* 0x000ea80000100200 */
[----:B------:R0:W3:Y:S01]  /*1270*/  @P2 LDL.S8 R9, [R8+0x1] ;  /* 0x0000010008092983 */ /* 0x0000e20000100200 */
[----:B------:R-:W-:Y:S01]  /*1280*/  LOP3.LUT P1, RZ, R0, 0x1, RZ, 0xc0, !PT ;  /* 0x0000000100ff7812 */ /* 0x000fe2000782c0ff */
[----:B------:R-:W-:-:S12]  /*1290*/  @P2 VIADD R2, R2, 0x2 ;  /* 0x0000000202022836 */ /* 0x000fd80000000000 */
[----:B------:R-:W-:-:S06]  /*12a0*/  @P1 IMAD.IADD R2, R1, 0x1, R2 ;  /* 0x0000000101021824 */ /* 0x000fcc00078e0202 */
[----:B------:R-:W4:Y:S01]  /*12b0*/  @P1 LDL.S8 R2, [R2] ;  /* 0x0000000002021983 */ /* 0x000f220000100200 */
[----:B------:R-:W-:-:S04]  /*12c0*/  @P2 IMAD R7, R14, 0x20, R14 ;  /* 0x000000200e072824 */ /* 0x000fc800078e020e */
[----:B--2---:R-:W-:-:S05]  /*12d0*/  @P2 IMAD.IADD R7, R7, 0x1, R10 ;  /* 0x0000000107072824 */ /* 0x004fca00078e020a */
[----:B------:R-:W-:-:S04]  /*12e0*/  @P2 SHF.R.U32.HI R10, RZ, 0x7, R7 ;  /* 0x00000007ff0a2819 */ /* 0x000fc80000011607 */
[----:B------:R-:W-:-:S04]  /*12f0*/  @P2 LOP3.LUT R10, R10, R7, RZ, 0x3c, !PT ;  /* 0x000000070a0a2212 */ /* 0x000fc800078e3cff */
[----:B------:R-:W-:-:S04]  /*1300*/  @P2 LEA R10, R10, R10, 0x3 ;  /* 0x0000000a0a0a2211 */ /* 0x000fc800078e18ff */
[----:B------:R-:W-:-:S04]  /*1310*/  @P2 SHF.R.U32.HI R7, RZ, 0x11, R10 ;  /* 0x00000011ff072819 */ /* 0x000fc8000001160a */
[----:B------:R-:W-:-:S05]  /*1320*/  @P2 LOP3.LUT R7, R7, R10, RZ, 0x3c, !PT ;  /* 0x0000000a07072212 */ /* 0x000fca00078e3cff */
[----:B0-----:R-:W-:-:S04]  /*1330*/  @P2 IMAD R8, R7, 0x10, R7 ;  /* 0x0000001007082824 */ /* 0x001fc800078e0207 */
[----:B------:R-:W-:-:S04]  /*1340*/  @P2 IMAD.U32 R8, R8, 0x40, R7 ;  /* 0x0000004008082824 */ /* 0x000fc800078e0007 */
[----:B---3--:R-:W-:-:S05]  /*1350*/  @P2 IMAD.IADD R8, R8, 0x1, R9 ;  /* 0x0000000108082824 */ /* 0x008fca00078e0209 */
[----:B------:R-:W-:-:S04]  /*1360*/  @P2 SHF.R.U32.HI R7, RZ, 0x7, R8 ;  /* 0x00000007ff072819 */ /* 0x000fc80000011608 */
[----:B------:R-:W-:-:S05]  /*1370*/  @P2 LOP3.LUT R7, R7, R8, RZ, 0x3c, !PT ;  /* 0x0000000807072212 */ /* 0x000fca00078e3cff */
[----:B------:R-:W-:-:S05]  /*1380*/  @P2 IMAD R7, R7, 0x8, R7 ;  /* 0x0000000807072824 */ /* 0x000fca00078e0207 */
[----:B------:R-:W-:-:S04]  /*1390*/  @P2 SHF.R.U32.HI R8, RZ, 0x11, R7 ;  /* 0x00000011ff082819 */ /* 0x000fc80000011607 */
[----:B------:R-:W-:-:S04]  /*13a0*/  @P2 LOP3.LUT R8, R8, R7, RZ, 0x3c, !PT ;  /* 0x0000000708082212 */ /* 0x000fc800078e3cff */
[----:B------:R-:W-:-:S05]  /*13b0*/  @P2 LEA R14, R8, R8, 0x5 ;  /* 0x00000008080e2211 */ /* 0x000fca00078e28ff */
[----:B------:R-:W-:-:S04]  /*13c0*/  @P1 IMAD R7, R14, 0x20, R14 ;  /* 0x000000200e071824 */ /* 0x000fc800078e020e */
[----:B----4-:R-:W-:-:S05]  /*13d0*/  @P1 IMAD.IADD R2, R7, 0x1, R2 ;  /* 0x0000000107021824 */ /* 0x010fca00078e0202 */
[----:B------:R-:W-:-:S04]  /*13e0*/  @P1 SHF.R.U32.HI R7, RZ, 0x7, R2 ;  /* 0x00000007ff071819 */ /* 0x000fc80000011602 */
[----:B------:R-:W-:-:S05]  /*13f0*/  @P1 LOP3.LUT R7, R7, R2, RZ, 0x3c, !PT ;  /* 0x0000000207071212 */ /* 0x000fca00078e3cff */
[----:B------:R-:W-:-:S05]  /*1400*/  @P1 IMAD R7, R7, 0x8, R7 ;  /* 0x0000000807071824 */ /* 0x000fca00078e0207 */
[----:B------:R-:W-:-:S04]  /*1410*/  @P1 SHF.R.U32.HI R2, RZ, 0x11, R7 ;  /* 0x00000011ff021819 */ /* 0x000fc80000011607 */
[----:B------:R-:W-:-:S05]  /*1420*/  @P1 LOP3.LUT R2, R2, R7, RZ, 0x3c, !PT ;  /* 0x0000000702021212 */ /* 0x000fca00078e3cff */
[----:B------:R-:W-:-:S07]  /*1430*/  @P1 IMAD R14, R2, 0x20, R2 ;  /* 0x00000020020e1824 */ /* 0x000fce00078e0202 */
.L_x_7:
[----:B------:R-:W0:Y:S01]  /*1440*/  LDCU UR5, c[0x0][0x394] ;  /* 0x00007280ff0577ac */ /* 0x000e220008000800 */
[----:B------:R-:W-:-:S04]  /*1450*/  UIADD3 UR4, UPT, UPT, UR4, 0x1, URZ ;  /* 0x0000000104047890 */ /* 0x000fc8000fffe0ff */
[----:B0-----:R-:W-:-:S09]  /*1460*/  UISETP.NE.AND UP0, UPT, UR4, UR5, UPT ;  /* 0x000000050400728c */ /* 0x001fd2000bf05270 */
[----:B------:R-:W-:Y:S05]  /*1470*/  BRA.U UP0, `(.L_x_9) ;  /* 0xfffffff500787547 */ /* 0x000fea000b83ffff */
.L_x_4:
[----:B------:R-:W0:Y:S02]  /*1480*/  LDCU UR4, c[0x0][0x380] ;  /* 0x00007000ff0477ac */ /* 0x000e240008000800 */
[----:B0-----:R-:W-:-:S13]  /*1490*/  ISETP.NE.AND P0, PT, R14, UR4, PT ;  /* 0x000000040e007c0c */ /* 0x001fda000bf05270 */
[----:B------:R-:W-:Y:S05]  /*14a0*/  @P0 EXIT ;  /* 0x000000000000094d */ /* 0x000fea0003800000 */
[----:B------:R-:W0:Y:S01]  /*14b0*/  LDCU.64 UR4, c[0x4][URZ] ;  /* 0x01000000ff0477ac */ /* 0x000e220008000a00 */
[----:B------:R-:W-:Y:S02]  /*14c0*/  HFMA2 R5, -RZ, RZ, 0, 5.9604644775390625e-08 ;  /* 0x00000001ff057431 */ /* 0x000fe400000001ff */
[----:B------:R-:W-:Y:S02]  /*14d0*/  IMAD.MOV.U32 R4, RZ, RZ, RZ ;  /* 0x000000ffff047224 */ /* 0x000fe400078e00ff */
[----:B0-----:R-:W-:Y:S02]  /*14e0*/  IMAD.U32 R2, RZ, RZ, UR4 ;  /* 0x00000004ff027e24 */ /* 0x001fe4000f8e00ff */
[----:B------:R-:W-:-:S05]  /*14f0*/  IMAD.U32 R3, RZ, RZ, UR5 ;  /* 0x00000005ff037e24 */ /* 0x000fca000f8e00ff */
[----:B------:R-:W2:Y:S02]  /*1500*/  ATOMG.E.CAS.STRONG.GPU PT, R2, [R2], R4, R5 ;  /* 0x00000004020273a9 */ /* 0x000ea400001ee105 */
[----:B--2---:R-:W-:-:S04]  /*1510*/  ISETP.NE.AND P0, PT, R2, RZ, PT ;  /* 0x000000ff0200720c */ /* 0x004fc80003f05270 */
[----:B------:R-:W-:-:S13]  /*1520*/  ISETP.LT.OR P0, PT, R0, RZ, P0 ;  /* 0x000000ff0000720c */ /* 0x000fda0000701670 */
[----:B------:R-:W-:Y:S05]  /*1530*/  @P0 EXIT ;  /* 0x000000000000094d */ /* 0x000fea0003800000 */
[C---:B------:R-:W-:Y:S01]  /*1540*/  ISETP.GE.U32.AND P0, PT, R0.reuse, 0xf, PT ;  /* 0x0000000f0000780c */ /* 0x040fe20003f06070 */
[----:B------:R-:W-:Y:S01]  /*1550*/  VIADD R4, R0, 0x1 ;  /* 0x0000000100047836 */ /* 0x000fe20000000000 */
[----:B------:R-:W-:-:S04]  /*1560*/  MOV R0, RZ ;  /* 0x000000ff00007202 */ /* 0x000fc80000000f00 */
[----:B------:R-:W-:-:S04]  /*1570*/  LOP3.LUT R20, R4, 0xf, RZ, 0xc0, !PT ;  /* 0x0000000f04147812 */ /* 0x000fc800078ec0ff */
[----:B------:R-:W-:-:S03]  /*1580*/  ISETP.NE.AND P1, PT, R20, RZ, PT ;  /* 0x000000ff1400720c */ /* 0x000fc60003f25270 */
[----:B------:R-:W-:Y:S10]  /*1590*/  @!P0 BRA `(.L_x_10) ;  /* 0x0000000000c08947 */ /* 0x000ff40003800000 */
[----:B------:R-:W0:Y:S01]  /*15a0*/  LDCU.64 UR4, c[0x4][0x8] ;  /* 0x01000100ff0477ac */ /* 0x000e220008000a00 */
[----:B------:R-:W-:Y:S01]  /*15b0*/  LOP3.LUT R0, R4, 0xfffffff0, RZ, 0xc0, !PT ;  /* 0xfffffff004007812 */ /* 0x000fe200078ec0ff */
[----:B------:R-:W-:-:S04]  /*15c0*/  VIADD R14, R1, 0x7 ;  /* 0x00000007010e7836 */ /* 0x000fc80000000000 */
[----:B------:R-:W-:Y:S01]  /*15d0*/  IMAD.MOV R5, RZ, RZ, -R0 ;  /* 0x000000ffff057224 */ /* 0x000fe200078e0a00 */
[----:B0-----:R-:W-:-:S04]  /*15e0*/  UIADD3 UR4, UP0, UPT, UR4, 0x7, URZ ;  /* 0x0000000704047890 */ /* 0x001fc8000ff1e0ff */
[----:B------:R-:W-:Y:S02]  /*15f0*/  UIADD3.X UR5, UPT, UPT, URZ, UR5, URZ, UP0, !UPT ;  /* 0x00000005ff057290 */ /* 0x000fe400087fe4ff */
[----:B------:R-:W-:-:S04]  /*1600*/  IMAD.U32 R16, RZ, RZ, UR4 ;  /* 0x00000004ff107e24 */ /* 0x000fc8000f8e00ff */
[----:B------:R-:W-:-:S07]  /*1610*/  IMAD.U32 R18, RZ, RZ, UR5 ;  /* 0x00000005ff127e24 */ /* 0x000fce000f8e00ff */
.L_x_11:
[----:B0-----:R-:W2:Y:S04]  /*1620*/  LDL.U8 R7, [R14+-0x7] ;  /* 0xfffff9000e077983 */ /* 0x001ea80000100000 */
[----:B------:R-:W3:Y:S04]  /*1630*/  LDL.U8 R9, [R14+-0x6] ;  /* 0xfffffa000e097983 */ /* 0x000ee80000100000 */
[----:B------:R-:W4:Y:S04]  /*1640*/  LDL.U8 R11, [R14+-0x5] ;  /* 0xfffffb000e0b7983 */ /* 0x000f280000100000 */
[----:B------:R-:W5:Y:S04]  /*1650*/  LDL.U8 R13, [R14+-0x4] ;  /* 0xfffffc000e0d7983 */ /* 0x000f680000100000 */
[----:B------:R-:W5:Y:S04]  /*1660*/  LDL.U8 R15, [R14+-0x3] ;  /* 0xfffffd000e0f7983 */ /* 0x000f680000100000 */
[----:B------:R-:W5:Y:S04]  /*1670*/  LDL.U8 R17, [R14+-0x2] ;  /* 0xfffffe000e117983 */ /* 0x000f680000100000 */
[----:B------:R-:W5:Y:S04]  /*1680*/  LDL.U8 R19, [R14+-0x1] ;  /* 0xffffff000e137983 */ /* 0x000f680000100000 */
[----:B------:R-:W5:Y:S04]  /*1690*/  LDL.U8 R21, [R14] ;  /* 0x000000000e157983 */ /* 0x000f680000100000 */
[----:B------:R-:W5:Y:S04]  /*16a0*/  LDL.U8 R23, [R14+0x1] ;  /* 0x000001000e177983 */ /* 0x000f680000100000 */
[----:B------:R-:W5:Y:S04]  /*16b0*/  LDL.U8 R25, [R14+0x2] ;  /* 0x000002000e197983 */ /* 0x000f680000100000 */
[----:B------:R-:W5:Y:S04]  /*16c0*/  LDL.U8 R27, [R14+0x3] ;  /* 0x000003000e1b7983 */ /* 0x000f680000100000 */
[----:B------:R-:W5:Y:S04]  /*16d0*/  LDL.U8 R29, [R14+0x4] ;  /* 0x000004000e1d7983 */ /* 0x000f680000100000 */
[----:B------:R-:W5:Y:S04]  /*16e0*/  LDL.U8 R6, [R14+0x5] ;  /* 0x000005000e067983 */ /* 0x000f680000100000 */
[----:B------:R-:W5:Y:S04]  /*16f0*/  LDL.U8 R8, [R14+0x6] ;  /* 0x000006000e087983 */ /* 0x000f680000100000 */
[----:B------:R-:W5:Y:S04]  /*1700*/  LDL.U8 R10, [R14+0x7] ;  /* 0x000007000e0a7983 */ /* 0x000f680000100000 */
[----:B------:R0:W5:Y:S01]  /*1710*/  LDL.U8 R12, [R14+0x8] ;  /* 0x000008000e0c7983 */ /* 0x0001620000100000 */
[----:B------:R-:W-:Y:S01]  /*1720*/  MOV R2, R16 ;  /* 0x0000001000027202 */ /* 0x000fe20000000f00 */
[----:B------:R-:W-:-:S02]  /*1730*/  IMAD.MOV.U32 R3, RZ, RZ, R18 ;  /* 0x000000ffff037224 */ /* 0x000fc400078e0012 */
[----:B------:R-:W-:Y:S01]  /*1740*/  VIADD R5, R5, 0x10 ;  /* 0x0000001005057836 */ /* 0x000fe20000000000 */
[----:B------:R-:W-:Y:S01]  /*1750*/  IADD3 R16, P2, PT, R2, 0x10, RZ ;  /* 0x0000001002107810 */ /* 0x000fe20007f5e0ff */
[----:B0-----:R-:W-:-:S03]  /*1760*/  VIADD R14, R14, 0x10 ;  /* 0x000000100e0e7836 */ /* 0x001fc60000000000 */
[----:B------:R-:W-:Y:S01]  /*1770*/  ISETP.NE.AND P0, PT, R5, RZ, PT ;  /* 0x000000ff0500720c */ /* 0x000fe20003f05270 */
[----:B------:R-:W-:Y:S01]  /*1780*/  IMAD.X R18, RZ, RZ, R3, P2 ;  /* 0x000000ffff127224 */ /* 0x000fe200010e0603 */
[----:B--2---:R0:W-:Y:S04]  /*1790*/  STG.E.U8 desc[UR6][R2.64+-0x7], R7 ;  /* 0xfffff90702007986 */ /* 0x0041e8000c101106 */
[----:B---3--:R0:W-:Y:S04]  /*17a0*/  STG.E.U8 desc[UR6][R2.64+-0x6], R9 ;  /* 0xfffffa0902007986 */ /* 0x0081e8000c101106 */
[----:B----4-:R0:W-:Y:S04]  /*17b0*/  STG.E.U8 desc[UR6][R2.64+-0x5], R11 ;  /* 0xfffffb0b02007986 */ /* 0x0101e8000c101106 */
[----:B-----5:R0:W-:Y:S04]  /*17c0*/  STG.E.U8 desc[UR6][R2.64+-0x4], R13 ;  /* 0xfffffc0d02007986 */ /* 0x0201e8000c101106 */
[----:B------:R0:W-:Y:S04]  /*17d0*/  STG.E.U8 desc[UR6][R2.64+-0x3], R15 ;  /* 0xfffffd0f02007986 */ /* 0x0001e8000c101106 */
        /* <DEDUP_REMOVED lines=10> */
[----:B------:R0:W-:Y:S01]  /*1880*/  STG.E.U8 desc[UR6][R2.64+0x8], R12 ;  /* 0x0000080c02007986 */ /* 0x0001e2000c101106 */
[----:B------:R-:W-:Y:S05]  /*1890*/  @P0 BRA `(.L_x_11) ;  /* 0xfffffffc00600947 */ /* 0x000fea000383ffff */
.L_x_10:
[----:B------:R-:W-:Y:S05]  /*18a0*/  @!P1 EXIT ;  /* 0x000000000000994d */ /* 0x000fea0003800000 */
[----:B------:R-:W-:Y:S02]  /*18b0*/  ISETP.GE.U32.AND P0, PT, R20, 0x8, PT ;  /* 0x000000081400780c */ /* 0x000fe40003f06070 */
[----:B0-----:R-:W-:-:S04]  /*18c0*/  LOP3.LUT R8, R4, 0x7, RZ, 0xc0, !PT ;  /* 0x0000000704087812 */ /* 0x001fc800078ec0ff */
[----:B------:R-:W-:-:S07]  /*18d0*/  ISETP.NE.AND P1, PT, R8, RZ, PT ;  /* 0x000000ff0800720c */ /* 0x000fce0003f25270 */
[----:B------:R-:W-:Y:S06]  /*18e0*/  @!P0 BRA `(.L_x_12) ;  /* 0x0000000000548947 */ /* 0x000fec0003800000 */
[----:B------:R-:W-:Y:S01]  /*18f0*/  IADD3 R6, PT, PT, R1, R0, RZ ;  /* 0x0000000001067210 */ /* 0x000fe20007ffe0ff */
[----:B------:R-:W0:Y:S04]  /*1900*/  LDCU.64 UR4, c[0x4][0x8] ;  /* 0x01000100ff0477ac */ /* 0x000e280008000a00 */
[----:B------:R-:W2:Y:S04]  /*1910*/  LDL.U8 R5, [R6] ;  /* 0x0000000006057983 */ /* 0x000ea80000100000 */
[----:B------:R-:W3:Y:S04]  /*1920*/  LDL.U8 R7, [R6+0x1] ;  /* 0x0000010006077983 */ /* 0x000ee80000100000 */
[----:B------:R-:W4:Y:S04]  /*1930*/  LDL.U8 R9, [R6+0x2] ;  /* 0x0000020006097983 */ /* 0x000f280000100000 */
[----:B------:R-:W5:Y:S04]  /*1940*/  LDL.U8 R11, [R6+0x3] ;  /* 0x00000300060b7983 */ /* 0x000f680000100000 */
[----:B------:R-:W5:Y:S04]  /*1950*/  LDL.U8 R13, [R6+0x4] ;  /* 0x00000400060d7983 */ /* 0x000f680000100000 */
[----:B------:R-:W5:Y:S04]  /*1960*/  LDL.U8 R15, [R6+0x5] ;  /* 0x00000500060f7983 */ /* 0x000f680000100000 */
[----:B------:R-:W5:Y:S04]  /*1970*/  LDL.U8 R17, [R6+0x6] ;  /* 0x0000060006117983 */ /* 0x000f680000100000 */
[----:B------:R-:W5:Y:S01]  /*1980*/  LDL.U8 R19, [R6+0x7] ;  /* 0x0000070006137983 */ /* 0x000f620000100000 */
[C---:B0-----:R-:W-:Y:S01]  /*1990*/  IADD3 R2, P0, PT, R0.reuse, UR4, RZ ;  /* 0x0000000400027c10 */ /* 0x041fe2000ff1e0ff */
[----:B------:R-:W-:-:S04]  /*19a0*/  VIADD R0, R0, 0x8 ;  /* 0x0000000800007836 */ /* 0x000fc80000000000 */
[----:B------:R-:W-:-:S05]  /*19b0*/  IMAD.X R3, RZ, RZ, UR5, P0 ;  /* 0x00000005ff037e24 */ /* 0x000fca00080e06ff */
[----:B--2---:R0:W-:Y:S04]  /*19c0*/  STG.E.U8 desc[UR6][R2.64], R5 ;  /* 0x0000000502007986 */ /* 0x0041e8000c101106 */
[----:B---3--:R0:W-:Y:S04]  /*19d0*/  STG.E.U8 desc[UR6][R2.64+0x1], R7 ;  /* 0x0000010702007986 */ /* 0x0081e8000c101106 */
[----:B----4-:R0:W-:Y:S04]  /*19e0*/  STG.E.U8 desc[UR6][R2.64+0x2], R9 ;  /* 0x0000020902007986 */ /* 0x0101e8000c101106 */
[----:B-----5:R0:W-:Y:S04]  /*19f0*/  STG.E.U8 desc[UR6][R2.64+0x3], R11 ;  /* 0x0000030b02007986 */ /* 0x0201e8000c101106 */
[----:B------:R0:W-:Y:S04]  /*1a00*/  STG.E.U8 desc[UR6][R2.64+0x4], R13 ;  /* 0x0000040d02007986 */ /* 0x0001e8000c101106 */
[----:B------:R0:W-:Y:S04]  /*1a10*/  STG.E.U8 desc[UR6][R2.64+0x5], R15 ;  /* 0x0000050f02007986 */ /* 0x0001e8000c101106 */
[----:B------:R0:W-:Y:S04]  /*1a20*/  STG.E.U8 desc[UR6][R2.64+0x6], R17 ;  /* 0x0000061102007986 */ /* 0x0001e8000c101106 */
[----:B------:R0:W-:Y:S02]  /*1a30*/  STG.E.U8 desc[UR6][R2.64+0x7], R19 ;  /* 0x0000071302007986 */ /* 0x0001e4000c101106 */
.L_x_12:
[----:B------:R-:W-:Y:S05]  /*1a40*/  @!P1 EXIT ;  /* 0x000000000000994d */ /* 0x000fea0003800000 */
[----:B------:R-:W-:Y:S02]  /*1a50*/  ISETP.GE.U32.AND P0, PT, R8, 0x4, PT ;  /* 0x000000040800780c */ /* 0x000fe40003f06070 */
[----:B------:R-:W-:-:S04]  /*1a60*/  LOP3.LUT R4, R4, 0x3, RZ, 0xc0, !PT ;  /* 0x0000000304047812 */ /* 0x000fc800078ec0ff */
[----:B------:R-:W-:-:S07]  /*1a70*/  ISETP.NE.AND P1, PT, R4, RZ, PT ;  /* 0x000000ff0400720c */ /* 0x000fce0003f25270 */
[----:B------:R-:W-:Y:S06]  /*1a80*/  @!P0 BRA `(.L_x_13) ;  /* 0x0000000000348947 */ /* 0x000fec0003800000 */
[----:B0-----:R-:W-:Y:S01]  /*1a90*/  IMAD.IADD R5, R1, 0x1, R0 ;  /* 0x0000000101057824 */ /* 0x001fe200078e0200 */
[----:B------:R-:W0:Y:S04]  /*1aa0*/  LDCU.64 UR4, c[0x4][0x8] ;  /* 0x01000100ff0477ac */ /* 0x000e280008000a00 */
[----:B------:R-:W2:Y:S04]  /*1ab0*/  LDL.U8 R7, [R5] ;  /* 0x0000000005077983 */ /* 0x000ea80000100000 */
[----:B------:R-:W3:Y:S04]  /*1ac0*/  LDL.U8 R9, [R5+0x1] ;  /* 0x0000010005097983 */ /* 0x000ee80000100000 */
[----:B------:R-:W4:Y:S04]  /*1ad0*/  LDL.U8 R11, [R5+0x2] ;  /* 0x00000200050b7983 */ /* 0x000f280000100000 */
[----:B------:R-:W5:Y:S01]  /*1ae0*/  LDL.U8 R13, [R5+0x3] ;  /* 0x00000300050d7983 */ /* 0x000f620000100000 */
[----:B0-----:R-:W-:-:S02]  /*1af0*/  IADD3 R2, P0, PT, R0, UR4, RZ ;  /* 0x0000000400027c10 */ /* 0x001fc4000ff1e0ff */
[----:B------:R-:W-:-:S03]  /*1b00*/  IADD3 R0, PT, PT, R0, 0x4, RZ ;  /* 0x0000000400007810 */ /* 0x000fc60007ffe0ff */
[----:B------:R-:W-:-:S05]  /*1b10*/  IMAD.X R3, RZ, RZ, UR5, P0 ;  /* 0x00000005ff037e24 */ /* 0x000fca00080e06ff */
[----:B--2---:R1:W-:Y:S04]  /*1b20*/  STG.E.U8 desc[UR6][R2.64], R7 ;  /* 0x0000000702007986 */ /* 0x0043e8000c101106 */
[----:B---3--:R1:W-:Y:S04]  /*1b30*/  STG.E.U8 desc[UR6][R2.64+0x1], R9 ;  /* 0x0000010902007986 */ /* 0x0083e8000c101106 */
[----:B----4-:R1:W-:Y:S04]  /*1b40*/  STG.E.U8 desc[UR6][R2.64+0x2], R11 ;  /* 0x0000020b02007986 */ /* 0x0103e8000c101106 */
[----:B-----5:R1:W-:Y:S02]  /*1b50*/  STG.E.U8 desc[UR6][R2.64+0x3], R13 ;  /* 0x0000030d02007986 */ /* 0x0203e4000c101106 */
.L_x_13:
[----:B------:R-:W-:Y:S05]  /*1b60*/  @!P1 EXIT ;  /* 0x000000000000994d */ /* 0x000fea0003800000 */
[----:B------:R-:W2:Y:S01]  /*1b70*/  LDCU.64 UR4, c[0x4][0x8] ;  /* 0x01000100ff0477ac */ /* 0x000ea20008000a00 */
[----:B------:R-:W-:Y:S01]  /*1b80*/  IMAD.MOV R4, RZ, RZ, -R4 ;  /* 0x000000ffff047224 */ /* 0x000fe200078e0a04 */
[----:B--2---:R-:W-:Y:S01]  /*1b90*/  IADD3 R6, P0, PT, R0, UR4, RZ ;  /* 0x0000000400067c10 */ /* 0x004fe2000ff1e0ff */
[----:B------:R-:W-:-:S04]  /*1ba0*/  IMAD.IADD R0, R1, 0x1, R0 ;  /* 0x0000000101007824 */ /* 0x000fc800078e0200 */
[----:B01----:R-:W-:-:S08]  /*1bb0*/  IMAD.X R7, RZ, RZ, UR5, P0 ;  /* 0x00000005ff077e24 */ /* 0x003fd000080e06ff */
.L_x_14:
[----:B0-----:R0:W2:Y:S01]  /*1bc0*/  LDL.U8 R5, [R0] ;  /* 0x0000000000057983 */ /* 0x0010a20000100000 */
[----:B------:R-:W-:Y:S01]  /*1bd0*/  IMAD.MOV.U32 R2, RZ, RZ, R6 ;  /* 0x000000ffff027224 */ /* 0x000fe200078e0006 */
[----:B------:R-:W-:Y:S01]  /*1be0*/  MOV R3, R7 ;  /* 0x0000000700037202 */ /* 0x000fe20000000f00 */
[----:B------:R-:W-:Y:S01]  /*1bf0*/  VIADD R4, R4, 0x1 ;  /* 0x0000000104047836 */ /* 0x000fe20000000000 */
[----:B------:R-:W-:-:S04]  /*1c00*/  IADD3 R6, P1, PT, R6, 0x1, RZ ;  /* 0x0000000106067810 */ /* 0x000fc80007f3e0ff */
[----:B------:R-:W-:Y:S01]  /*1c10*/  ISETP.NE.AND P0, PT, R4, RZ, PT ;  /* 0x000000ff0400720c */ /* 0x000fe20003f05270 */
[----:B0-----:R-:W-:Y:S02]  /*1c20*/  VIADD R0, R0, 0x1 ;  /* 0x0000000100007836 */ /* 0x001fe40000000000 */
[----:B------:R-:W-:Y:S01]  /*1c30*/  IMAD.X R7, RZ, RZ, R7, P1 ;  /* 0x000000ffff077224 */ /* 0x000fe200008e0607 */
[----:B--2---:R0:W-:Y:S09]  /*1c40*/  STG.E.U8 desc[UR6][R2.64], R5 ;  /* 0x0000000502007986 */ /* 0x0041f2000c101106 */
[----:B------:R-:W-:Y:S05]  /*1c50*/  @P0 BRA `(.L_x_14) ;  /* 0xfffffffc00d80947 */ /* 0x000fea000383ffff */
[----:B------:R-:W-:Y:S05]  /*1c60*/  EXIT ;  /* 0x000000000000794d */ /* 0x000fea0003800000 */
.L_x_15:
[----:B------:R-:W-:-:S00]  /*1c70*/  BRA `(.L_x_15) ;  /* 0xfffffffc00fc7947 */ /* 0x000fc0000383ffff */
[----:B------:R-:W-:-:S00]  /*1c80*/  NOP ;  /* 0x0000000000007918 */ /* 0x000fc00000000000 */
[----:B------:R-:W-:-:S00]  /*1c90*/  NOP ;  /* 0x0000000000007918 */ /* 0x000fc00000000000 */
[----:B------:R-:W-:-:S00]  /*1ca0*/  NOP ;  /* 0x0000000000007918 */ /* 0x000fc00000000000 */
[----:B------:R-:W-:-:S00]  /*1cb0*/  NOP ;  /* 0x0000000000007918 */ /* 0x000fc00000000000 */
[----:B------:R-:W-:-:S00]  /*1cc0*/  NOP ;  /* 0x0000000000007918 */ /* 0x000fc00000000000 */
[----:B------:R-:W-:-:S00]  /*1cd0*/  NOP ;  /* 0x0000000000007918 */ /* 0x000fc00000000000 */
[----:B------:R-:W-:-:S00]  /*1ce0*/  NOP ;  /* 0x0000000000007918 */ /* 0x000fc00000000000 */
[----:B------:R-:W-:-:S00]  /*1cf0*/  NOP ;  /* 0x0000000000007918 */ /* 0x000fc00000000000 */
.L_x_16:


//--------------------- .nv.shared.reserved.0     --------------------------
	.section	.nv.shared.reserved.0,"aw",@nobits
	.weak		__nv_reservedSMEM_offset_0_alias
	.size		__nv_reservedSMEM_offset_0_alias, 0, 64
	.other		__nv_reservedSMEM_offset_0_alias,@"STO_CUDA_RESERVED_SHARED STV_DEFAULT"
__nv_reservedSMEM_offset_0_alias:
	.zero		0
	.zero		64


//--------------------- .nv.global                --------------------------
	.section	.nv.global,"aw",@nobits
	.align	4
.nv.global:
	.type		d_found,@object
	.size		d_found,(d_found_password - d_found)
d_found:
	.zero		4
	.type		d_found_password,@object
	.size		d_found_password,(.L_1 - d_found_password)
d_found_password:
	.zero		9
.L_1:


//--------------------- .nv.constant0._Z18brute_force_kerneljxii --------------------------
	.section	.nv.constant0._Z18brute_force_kerneljxii,"a",@progbits
	.sectionflags	@""
	.align	4
.nv.constant0._Z18brute_force_kerneljxii:
	.zero		920


//--------------------- SYMBOLS --------------------------

	.type		.nv.reservedSmem.offset0,@object
	.size		.nv.reservedSmem.offset0,0x4
